//
// Generated by NVIDIA NVVM Compiler
//
// Compiler Build ID: CL-36424714
// Cuda compilation tools, release 13.0, V13.0.88
// Based on NVVM 20.0.0
//

.version 9.0
.target sm_100
.address_size 64

	// .globl	_Z22relu_activation_kernelP6__halfS0_iS_
// _ZZ23matrix_transpose_kernelPKfPfiiE4tile has been demoted
// _ZZ22matrix_multiply_kernelIfEvPKT_S2_PS0_iiiS0_S0_E2As has been demoted
// _ZZ22matrix_multiply_kernelIfEvPKT_S2_PS0_iiiS0_S0_E2Bs has been demoted
// _ZZ22matrix_multiply_kernelI6__halfEvPKT_S3_PS1_iiiS1_S1_E2As has been demoted
// _ZZ22matrix_multiply_kernelI6__halfEvPKT_S3_PS1_iiiS1_S1_E2Bs has been demoted
.extern .shared .align 16 .b8 shared_mem[];

.visible .entry _Z22relu_activation_kernelP6__halfS0_iS_(
	.param .u64 .ptr .align 1 _Z22relu_activation_kernelP6__halfS0_iS__param_0,
	.param .u64 .ptr .align 1 _Z22relu_activation_kernelP6__halfS0_iS__param_1,
	.param .u32 _Z22relu_activation_kernelP6__halfS0_iS__param_2,
	.param .align 2 .b8 _Z22relu_activation_kernelP6__halfS0_iS__param_3[2]
)
{
	.reg .pred 	%p<3>;
	.reg .b16 	%rs<5>;
	.reg .b32 	%r<6>;
	.reg .b32 	%f<8>;
	.reg .b64 	%rd<9>;

	ld.param.u16 	%rs1, [_Z22relu_activation_kernelP6__halfS0_iS__param_3];
	ld.param.u64 	%rd1, [_Z22relu_activation_kernelP6__halfS0_iS__param_0];
	ld.param.u64 	%rd2, [_Z22relu_activation_kernelP6__halfS0_iS__param_1];
	ld.param.u32 	%r2, [_Z22relu_activation_kernelP6__halfS0_iS__param_2];
	mov.u32 	%r3, %ctaid.x;
	mov.u32 	%r4, %ntid.x;
	mov.u32 	%r5, %tid.x;
	mad.lo.s32 	%r1, %r3, %r4, %r5;
	setp.ge.s32 	%p1, %r1, %r2;
	@%p1 bra 	$L__BB0_4;
	cvta.to.global.u64 	%rd3, %rd1;
	mul.wide.s32 	%rd4, %r1, 2;
	add.s64 	%rd5, %rd3, %rd4;
	ld.global.u16 	%rs2, [%rd5];
	// begin inline asm
	{  cvt.f32.f16 %f7, %rs2;}

	// end inline asm
	setp.gt.f32 	%p2, %f7, 0f00000000;
	@%p2 bra 	$L__BB0_3;
	// begin inline asm
	{  cvt.f32.f16 %f5, %rs1;}

	// end inline asm
	mul.f32 	%f7, %f7, %f5;
$L__BB0_3:
	// begin inline asm
	{  cvt.rn.f16.f32 %rs4, %f7;}

	// end inline asm
	cvta.to.global.u64 	%rd6, %rd2;
	add.s64 	%rd8, %rd6, %rd4;
	st.global.u16 	[%rd8], %rs4;
$L__BB0_4:
	ret;

}
	// .globl	_Z22gelu_activation_kernelPfS_i
.visible .entry _Z22gelu_activation_kernelPfS_i(
	.param .u64 .ptr .align 1 _Z22gelu_activation_kernelPfS_i_param_0,
	.param .u64 .ptr .align 1 _Z22gelu_activation_kernelPfS_i_param_1,
	.param .u32 _Z22gelu_activation_kernelPfS_i_param_2
)
{
	.reg .pred 	%p<5>;
	.reg .b32 	%r<6>;
	.reg .b32 	%f<21>;
	.reg .b64 	%rd<11>;
	.reg .b64 	%fd<10>;

	ld.param.u64 	%rd1, [_Z22gelu_activation_kernelPfS_i_param_0];
	ld.param.u64 	%rd2, [_Z22gelu_activation_kernelPfS_i_param_1];
	ld.param.u32 	%r2, [_Z22gelu_activation_kernelPfS_i_param_2];
	mov.u32 	%r3, %ctaid.x;
	mov.u32 	%r4, %ntid.x;
	mov.u32 	%r5, %tid.x;
	mad.lo.s32 	%r1, %r3, %r4, %r5;
	setp.ge.s32 	%p1, %r1, %r2;
	@%p1 bra 	$L__BB1_2;
	cvta.to.global.u64 	%rd3, %rd1;
	cvta.to.global.u64 	%rd4, %rd2;
	mul.wide.s32 	%rd5, %r1, 4;
	add.s64 	%rd6, %rd3, %rd5;
	ld.global.f32 	%f1, [%rd6];
	cvt.f64.f32 	%fd1, %f1;
	mul.f64 	%fd2, %fd1, 0d3FE0000000000000;
	mul.f64 	%fd3, %fd1, 0d3FA6E4E26D4801F7;
	mul.f64 	%fd4, %fd3, %fd1;
	fma.rn.f64 	%fd5, %fd4, %fd1, %fd1;
	mul.f64 	%fd6, %fd5, 0d3FE9884533D3D180;
	cvt.rn.f32.f64 	%f2, %fd6;
	abs.f32 	%f3, %f2;
	mul.f32 	%f4, %f3, 0f4038AA3B;
	ex2.approx.ftz.f32 	%f5, %f4;
	add.f32 	%f6, %f5, 0f3F800000;
	rcp.approx.ftz.f32 	%f7, %f6;
	fma.rn.f32 	%f8, %f7, 0fC0000000, 0f3F800000;
	setp.ge.f32 	%p2, %f3, 0f41102CB4;
	selp.f32 	%f9, 0f3F800000, %f8, %p2;
	abs.f32 	%f10, %f9;
	neg.f32 	%f11, %f10;
	mov.b64 	%rd7, %fd6;
	shr.u64 	%rd8, %rd7, 63;
	and.b64  	%rd9, %rd8, 1;
	setp.eq.b64 	%p3, %rd9, 1;
	selp.f32 	%f12, %f11, %f10, %p3;
	mul.f32 	%f13, %f2, %f2;
	fma.rn.f32 	%f14, %f13, 0f3C80F082, 0fBD563CAE;
	fma.rn.f32 	%f15, %f14, %f13, 0f3E085941;
	fma.rn.f32 	%f16, %f15, %f13, 0fBEAAA9ED;
	fma.rn.f32 	%f17, %f16, %f13, 0f00000000;
	fma.rn.f32 	%f18, %f17, %f2, %f2;
	setp.ge.f32 	%p4, %f3, 0f3F19999A;
	selp.f32 	%f19, %f12, %f18, %p4;
	cvt.f64.f32 	%fd7, %f19;
	add.f64 	%fd8, %fd7, 0d3FF0000000000000;
	mul.f64 	%fd9, %fd2, %fd8;
	cvt.rn.f32.f64 	%f20, %fd9;
	add.s64 	%rd10, %rd4, %rd5;
	st.global.f32 	[%rd10], %f20;
$L__BB1_2:
	ret;

}
	// .globl	_Z23matrix_transpose_kernelPKfPfii
.visible .entry _Z23matrix_transpose_kernelPKfPfii(
	.param .u64 .ptr .align 1 _Z23matrix_transpose_kernelPKfPfii_param_0,
	.param .u64 .ptr .align 1 _Z23matrix_transpose_kernelPKfPfii_param_1,
	.param .u32 _Z23matrix_transpose_kernelPKfPfii_param_2,
	.param .u32 _Z23matrix_transpose_kernelPKfPfii_param_3
)
{
	.reg .pred 	%p<7>;
	.reg .b32 	%r<25>;
	.reg .b32 	%f<3>;
	.reg .b64 	%rd<9>;
	// demoted variable
	.shared .align 4 .b8 _ZZ23matrix_transpose_kernelPKfPfiiE4tile[4224];
	ld.param.u64 	%rd1, [_Z23matrix_transpose_kernelPKfPfii_param_0];
	ld.param.u64 	%rd2, [_Z23matrix_transpose_kernelPKfPfii_param_1];
	ld.param.u32 	%r11, [_Z23matrix_transpose_kernelPKfPfii_param_2];
	ld.param.u32 	%r10, [_Z23matrix_transpose_kernelPKfPfii_param_3];
	mov.u32 	%r12, %ctaid.x;
	shl.b32 	%r1, %r12, 5;
	mov.u32 	%r2, %tid.x;
	add.s32 	%r3, %r1, %r2;
	mov.u32 	%r13, %ctaid.y;
	shl.b32 	%r4, %r13, 5;
	mov.u32 	%r5, %tid.y;
	add.s32 	%r14, %r4, %r5;
	setp.ge.s32 	%p1, %r3, %r10;
	setp.ge.s32 	%p2, %r14, %r11;
	or.pred  	%p3, %p1, %p2;
	@%p3 bra 	$L__BB2_2;
	cvta.to.global.u64 	%rd3, %rd1;
	mad.lo.s32 	%r15, %r10, %r14, %r3;
	mul.wide.s32 	%rd4, %r15, 4;
	add.s64 	%rd5, %rd3, %rd4;
	ld.global.f32 	%f1, [%rd5];
	mov.u32 	%r16, _ZZ23matrix_transpose_kernelPKfPfiiE4tile;
	mad.lo.s32 	%r17, %r5, 132, %r16;
	shl.b32 	%r18, %r2, 2;
	add.s32 	%r19, %r17, %r18;
	st.shared.f32 	[%r19], %f1;
$L__BB2_2:
	bar.sync 	0;
	add.s32 	%r7, %r4, %r2;
	add.s32 	%r8, %r1, %r5;
	setp.ge.s32 	%p4, %r7, %r11;
	setp.ge.s32 	%p5, %r8, %r10;
	or.pred  	%p6, %p4, %p5;
	@%p6 bra 	$L__BB2_4;
	mov.u32 	%r20, _ZZ23matrix_transpose_kernelPKfPfiiE4tile;
	mad.lo.s32 	%r21, %r2, 132, %r20;
	shl.b32 	%r22, %r5, 2;
	add.s32 	%r23, %r21, %r22;
	ld.shared.f32 	%f2, [%r23];
	mad.lo.s32 	%r24, %r11, %r8, %r7;
	cvta.to.global.u64 	%rd6, %rd2;
	mul.wide.s32 	%rd7, %r24, 4;
	add.s64 	%rd8, %rd6, %rd7;
	st.global.f32 	[%rd8], %f2;
$L__BB2_4:
	ret;

}
	// .globl	_Z22matrix_multiply_kernelIfEvPKT_S2_PS0_iiiS0_S0_
.visible .entry _Z22matrix_multiply_kernelIfEvPKT_S2_PS0_iiiS0_S0_(
	.param .u64 .ptr .align 1 _Z22matrix_multiply_kernelIfEvPKT_S2_PS0_iiiS0_S0__param_0,
	.param .u64 .ptr .align 1 _Z22matrix_multiply_kernelIfEvPKT_S2_PS0_iiiS0_S0__param_1,
	.param .u64 .ptr .align 1 _Z22matrix_multiply_kernelIfEvPKT_S2_PS0_iiiS0_S0__param_2,
	.param .u32 _Z22matrix_multiply_kernelIfEvPKT_S2_PS0_iiiS0_S0__param_3,
	.param .u32 _Z22matrix_multiply_kernelIfEvPKT_S2_PS0_iiiS0_S0__param_4,
	.param .u32 _Z22matrix_multiply_kernelIfEvPKT_S2_PS0_iiiS0_S0__param_5,
	.param .f32 _Z22matrix_multiply_kernelIfEvPKT_S2_PS0_iiiS0_S0__param_6,
	.param .f32 _Z22matrix_multiply_kernelIfEvPKT_S2_PS0_iiiS0_S0__param_7
)
{
	.reg .pred 	%p<12>;
	.reg .b32 	%r<42>;
	.reg .b32 	%f<68>;
	.reg .b64 	%rd<13>;
	// demoted variable
	.shared .align 4 .b8 _ZZ22matrix_multiply_kernelIfEvPKT_S2_PS0_iiiS0_S0_E2As[1024];
	// demoted variable
	.shared .align 4 .b8 _ZZ22matrix_multiply_kernelIfEvPKT_S2_PS0_iiiS0_S0_E2Bs[1024];
	ld.param.u64 	%rd3, [_Z22matrix_multiply_kernelIfEvPKT_S2_PS0_iiiS0_S0__param_0];
	ld.param.u64 	%rd4, [_Z22matrix_multiply_kernelIfEvPKT_S2_PS0_iiiS0_S0__param_1];
	ld.param.u64 	%rd5, [_Z22matrix_multiply_kernelIfEvPKT_S2_PS0_iiiS0_S0__param_2];
	ld.param.u32 	%r23, [_Z22matrix_multiply_kernelIfEvPKT_S2_PS0_iiiS0_S0__param_3];
	ld.param.u32 	%r24, [_Z22matrix_multiply_kernelIfEvPKT_S2_PS0_iiiS0_S0__param_4];
	ld.param.u32 	%r25, [_Z22matrix_multiply_kernelIfEvPKT_S2_PS0_iiiS0_S0__param_5];
	ld.param.f32 	%f8, [_Z22matrix_multiply_kernelIfEvPKT_S2_PS0_iiiS0_S0__param_6];
	ld.param.f32 	%f9, [_Z22matrix_multiply_kernelIfEvPKT_S2_PS0_iiiS0_S0__param_7];
	mov.u32 	%r26, %ctaid.y;
	mov.u32 	%r27, %ntid.y;
	mov.u32 	%r39, %tid.y;
	mad.lo.s32 	%r2, %r26, %r27, %r39;
	mov.u32 	%r28, %ctaid.x;
	mov.u32 	%r29, %ntid.x;
	mov.u32 	%r37, %tid.x;
	mad.lo.s32 	%r4, %r28, %r29, %r37;
	setp.lt.s32 	%p1, %r25, 1;
	mov.f32 	%f67, 0f00000000;
	@%p1 bra 	$L__BB3_7;
	add.s32 	%r30, %r25, 15;
	shr.u32 	%r31, %r30, 4;
	shl.b32 	%r32, %r39, 6;
	mov.u32 	%r33, _ZZ22matrix_multiply_kernelIfEvPKT_S2_PS0_iiiS0_S0_E2As;
	add.s32 	%r5, %r33, %r32;
	shl.b32 	%r34, %r37, 2;
	add.s32 	%r6, %r5, %r34;
	mov.u32 	%r35, _ZZ22matrix_multiply_kernelIfEvPKT_S2_PS0_iiiS0_S0_E2Bs;
	add.s32 	%r8, %r35, %r34;
	add.s32 	%r7, %r8, %r32;
	neg.s32 	%r41, %r31;
	mad.lo.s32 	%r40, %r39, %r24, %r4;
	shl.b32 	%r11, %r24, 4;
	mad.lo.s32 	%r38, %r25, %r2, %r37;
	cvta.to.global.u64 	%rd1, %rd3;
	cvta.to.global.u64 	%rd2, %rd4;
	mov.f32 	%f67, 0f00000000;
$L__BB3_2:
	setp.ge.s32 	%p2, %r2, %r23;
	setp.ge.u32 	%p3, %r37, %r25;
	mov.f32 	%f65, 0f00000000;
	or.pred  	%p4, %p2, %p3;
	@%p4 bra 	$L__BB3_4;
	mul.wide.u32 	%rd6, %r38, 4;
	add.s64 	%rd7, %rd1, %rd6;
	ld.global.f32 	%f65, [%rd7];
$L__BB3_4:
	setp.ge.s32 	%p5, %r4, %r24;
	st.shared.f32 	[%r6], %f65;
	setp.ge.u32 	%p6, %r39, %r25;
	mov.f32 	%f66, 0f00000000;
	or.pred  	%p7, %p5, %p6;
	@%p7 bra 	$L__BB3_6;
	mul.wide.u32 	%rd8, %r40, 4;
	add.s64 	%rd9, %rd2, %rd8;
	ld.global.f32 	%f66, [%rd9];
$L__BB3_6:
	st.shared.f32 	[%r7], %f66;
	bar.sync 	0;
	ld.shared.f32 	%f14, [%r5];
	ld.shared.f32 	%f15, [%r8];
	fma.rn.f32 	%f16, %f14, %f15, %f67;
	ld.shared.f32 	%f17, [%r5+4];
	ld.shared.f32 	%f18, [%r8+64];
	fma.rn.f32 	%f19, %f17, %f18, %f16;
	ld.shared.f32 	%f20, [%r5+8];
	ld.shared.f32 	%f21, [%r8+128];
	fma.rn.f32 	%f22, %f20, %f21, %f19;
	ld.shared.f32 	%f23, [%r5+12];
	ld.shared.f32 	%f24, [%r8+192];
	fma.rn.f32 	%f25, %f23, %f24, %f22;
	ld.shared.f32 	%f26, [%r5+16];
	ld.shared.f32 	%f27, [%r8+256];
	fma.rn.f32 	%f28, %f26, %f27, %f25;
	ld.shared.f32 	%f29, [%r5+20];
	ld.shared.f32 	%f30, [%r8+320];
	fma.rn.f32 	%f31, %f29, %f30, %f28;
	ld.shared.f32 	%f32, [%r5+24];
	ld.shared.f32 	%f33, [%r8+384];
	fma.rn.f32 	%f34, %f32, %f33, %f31;
	ld.shared.f32 	%f35, [%r5+28];
	ld.shared.f32 	%f36, [%r8+448];
	fma.rn.f32 	%f37, %f35, %f36, %f34;
	ld.shared.f32 	%f38, [%r5+32];
	ld.shared.f32 	%f39, [%r8+512];
	fma.rn.f32 	%f40, %f38, %f39, %f37;
	ld.shared.f32 	%f41, [%r5+36];
	ld.shared.f32 	%f42, [%r8+576];
	fma.rn.f32 	%f43, %f41, %f42, %f40;
	ld.shared.f32 	%f44, [%r5+40];
	ld.shared.f32 	%f45, [%r8+640];
	fma.rn.f32 	%f46, %f44, %f45, %f43;
	ld.shared.f32 	%f47, [%r5+44];
	ld.shared.f32 	%f48, [%r8+704];
	fma.rn.f32 	%f49, %f47, %f48, %f46;
	ld.shared.f32 	%f50, [%r5+48];
	ld.shared.f32 	%f51, [%r8+768];
	fma.rn.f32 	%f52, %f50, %f51, %f49;
	ld.shared.f32 	%f53, [%r5+52];
	ld.shared.f32 	%f54, [%r8+832];
	fma.rn.f32 	%f55, %f53, %f54, %f52;
	ld.shared.f32 	%f56, [%r5+56];
	ld.shared.f32 	%f57, [%r8+896];
	fma.rn.f32 	%f58, %f56, %f57, %f55;
	ld.shared.f32 	%f59, [%r5+60];
	ld.shared.f32 	%f60, [%r8+960];
	fma.rn.f32 	%f67, %f59, %f60, %f58;
	bar.sync 	0;
	add.s32 	%r41, %r41, 1;
	setp.ne.s32 	%p8, %r41, 0;
	add.s32 	%r40, %r40, %r11;
	add.s32 	%r39, %r39, 16;
	add.s32 	%r38, %r38, 16;
	add.s32 	%r37, %r37, 16;
	@%p8 bra 	$L__BB3_2;
$L__BB3_7:
	setp.ge.s32 	%p9, %r2, %r23;
	setp.ge.s32 	%p10, %r4, %r24;
	or.pred  	%p11, %p9, %p10;
	@%p11 bra 	$L__BB3_9;
	mad.lo.s32 	%r36, %r24, %r2, %r4;
	cvta.to.global.u64 	%rd10, %rd5;
	mul.wide.s32 	%rd11, %r36, 4;
	add.s64 	%rd12, %rd10, %rd11;
	ld.global.f32 	%f61, [%rd12];
	mul.f32 	%f62, %f9, %f61;
	fma.rn.f32 	%f63, %f8, %f67, %f62;
	st.global.f32 	[%rd12], %f63;
$L__BB3_9:
	ret;

}
	// .globl	_Z22matrix_multiply_kernelI6__halfEvPKT_S3_PS1_iiiS1_S1_
.visible .entry _Z22matrix_multiply_kernelI6__halfEvPKT_S3_PS1_iiiS1_S1_(
	.param .u64 .ptr .align 1 _Z22matrix_multiply_kernelI6__halfEvPKT_S3_PS1_iiiS1_S1__param_0,
	.param .u64 .ptr .align 1 _Z22matrix_multiply_kernelI6__halfEvPKT_S3_PS1_iiiS1_S1__param_1,
	.param .u64 .ptr .align 1 _Z22matrix_multiply_kernelI6__halfEvPKT_S3_PS1_iiiS1_S1__param_2,
	.param .u32 _Z22matrix_multiply_kernelI6__halfEvPKT_S3_PS1_iiiS1_S1__param_3,
	.param .u32 _Z22matrix_multiply_kernelI6__halfEvPKT_S3_PS1_iiiS1_S1__param_4,
	.param .u32 _Z22matrix_multiply_kernelI6__halfEvPKT_S3_PS1_iiiS1_S1__param_5,
	.param .align 2 .b8 _Z22matrix_multiply_kernelI6__halfEvPKT_S3_PS1_iiiS1_S1__param_6[2],
	.param .align 2 .b8 _Z22matrix_multiply_kernelI6__halfEvPKT_S3_PS1_iiiS1_S1__param_7[2]
)
{
	.reg .pred 	%p<26>;
	.reg .b16 	%rs<332>;
	.reg .b32 	%r<63>;
	.reg .b64 	%rd<22>;
	.reg .b64 	%fd<2>;
	// demoted variable
	.shared .align 2 .b8 _ZZ22matrix_multiply_kernelI6__halfEvPKT_S3_PS1_iiiS1_S1_E2As[512];
	// demoted variable
	.shared .align 2 .b8 _ZZ22matrix_multiply_kernelI6__halfEvPKT_S3_PS1_iiiS1_S1_E2Bs[512];
	ld.param.u16 	%rs22, [_Z22matrix_multiply_kernelI6__halfEvPKT_S3_PS1_iiiS1_S1__param_7];
	ld.param.u16 	%rs21, [_Z22matrix_multiply_kernelI6__halfEvPKT_S3_PS1_iiiS1_S1__param_6];
	ld.param.u64 	%rd4, [_Z22matrix_multiply_kernelI6__halfEvPKT_S3_PS1_iiiS1_S1__param_0];
	ld.param.u64 	%rd5, [_Z22matrix_multiply_kernelI6__halfEvPKT_S3_PS1_iiiS1_S1__param_1];
	ld.param.u32 	%r32, [_Z22matrix_multiply_kernelI6__halfEvPKT_S3_PS1_iiiS1_S1__param_3];
	ld.param.u32 	%r33, [_Z22matrix_multiply_kernelI6__halfEvPKT_S3_PS1_iiiS1_S1__param_4];
	ld.param.u32 	%r34, [_Z22matrix_multiply_kernelI6__halfEvPKT_S3_PS1_iiiS1_S1__param_5];
	cvta.to.global.u64 	%rd1, %rd5;
	cvta.to.global.u64 	%rd2, %rd4;
	mov.u32 	%r35, %ctaid.y;
	mov.u32 	%r36, %ntid.y;
	mov.u32 	%r1, %tid.y;
	mad.lo.s32 	%r2, %r35, %r36, %r1;
	mov.u32 	%r37, %ctaid.x;
	mov.u32 	%r38, %ntid.x;
	mov.u32 	%r3, %tid.x;
	mad.lo.s32 	%r4, %r37, %r38, %r3;
	mov.f64 	%fd1, 0d0000000000000000;
	// begin inline asm
	{  cvt.rn.f16.f64 %rs330, %fd1;}

	// end inline asm
	setp.lt.s32 	%p1, %r34, 1;
	mov.u16 	%rs331, %rs330;
	@%p1 bra 	$L__BB4_19;
	add.s32 	%r5, %r34, 15;
	shl.b32 	%r40, %r1, 5;
	mov.u32 	%r41, _ZZ22matrix_multiply_kernelI6__halfEvPKT_S3_PS1_iiiS1_S1_E2As;
	add.s32 	%r6, %r41, %r40;
	shl.b32 	%r42, %r3, 1;
	add.s32 	%r7, %r6, %r42;
	mul.lo.s32 	%r8, %r34, %r2;
	mov.u32 	%r43, _ZZ22matrix_multiply_kernelI6__halfEvPKT_S3_PS1_iiiS1_S1_E2Bs;
	add.s32 	%r10, %r43, %r42;
	add.s32 	%r9, %r10, %r40;
	setp.lt.u32 	%p2, %r34, 17;
	mov.b32 	%r62, 0;
	mov.u16 	%rs331, %rs330;
	@%p2 bra 	$L__BB4_13;
	shr.u32 	%r44, %r5, 4;
	and.b32  	%r45, %r44, 134217726;
	neg.s32 	%r61, %r45;
	add.s32 	%r46, %r1, 16;
	mad.lo.s32 	%r59, %r33, %r46, %r4;
	shl.b32 	%r13, %r33, 5;
	mad.lo.s32 	%r58, %r1, %r33, %r4;
	add.s32 	%r47, %r3, %r8;
	add.s32 	%r57, %r47, 16;
	mov.u32 	%r56, %r3;
	mov.u32 	%r60, %r1;
	mov.u16 	%rs331, %rs330;
$L__BB4_3:
	setp.ge.s32 	%p3, %r2, %r32;
	setp.ge.u32 	%p4, %r56, %r34;
	or.pred  	%p5, %p3, %p4;
	mov.u16 	%rs323, %rs330;
	@%p5 bra 	$L__BB4_5;
	add.s32 	%r48, %r57, -16;
	mul.wide.u32 	%rd6, %r48, 2;
	add.s64 	%rd7, %rd2, %rd6;
	ld.global.u16 	%rs323, [%rd7];
$L__BB4_5:
	setp.ge.s32 	%p6, %r4, %r33;
	st.shared.u16 	[%r7], %rs323;
	setp.ge.u32 	%p7, %r60, %r34;
	or.pred  	%p8, %p6, %p7;
	mov.u16 	%rs324, %rs330;
	@%p8 bra 	$L__BB4_7;
	mul.wide.u32 	%rd8, %r58, 2;
	add.s64 	%rd9, %rd1, %rd8;
	ld.global.u16 	%rs324, [%rd9];
$L__BB4_7:
	st.shared.u16 	[%r9], %rs324;
	bar.sync 	0;
	ld.shared.u16 	%rs26, [%r6];
	ld.shared.u16 	%rs27, [%r10];
	// begin inline asm
	{mul.f16 %rs25,%rs26,%rs27;
}
	// end inline asm
	// begin inline asm
	{add.f16 %rs28,%rs331,%rs25;
}
	// end inline asm
	ld.shared.u16 	%rs32, [%r6+2];
	ld.shared.u16 	%rs33, [%r10+32];
	// begin inline asm
	{mul.f16 %rs31,%rs32,%rs33;
}
	// end inline asm
	// begin inline asm
	{add.f16 %rs34,%rs28,%rs31;
}
	// end inline asm
	ld.shared.u16 	%rs38, [%r6+4];
	ld.shared.u16 	%rs39, [%r10+64];
	// begin inline asm
	{mul.f16 %rs37,%rs38,%rs39;
}
	// end inline asm
	// begin inline asm
	{add.f16 %rs40,%rs34,%rs37;
}
	// end inline asm
	ld.shared.u16 	%rs44, [%r6+6];
	ld.shared.u16 	%rs45, [%r10+96];
	// begin inline asm
	{mul.f16 %rs43,%rs44,%rs45;
}
	// end inline asm
	// begin inline asm
	{add.f16 %rs46,%rs40,%rs43;
}
	// end inline asm
	ld.shared.u16 	%rs50, [%r6+8];
	ld.shared.u16 	%rs51, [%r10+128];
	// begin inline asm
	{mul.f16 %rs49,%rs50,%rs51;
}
	// end inline asm
	// begin inline asm
	{add.f16 %rs52,%rs46,%rs49;
}
	// end inline asm
	ld.shared.u16 	%rs56, [%r6+10];
	ld.shared.u16 	%rs57, [%r10+160];
	// begin inline asm
	{mul.f16 %rs55,%rs56,%rs57;
}
	// end inline asm
	// begin inline asm
	{add.f16 %rs58,%rs52,%rs55;
}
	// end inline asm
	ld.shared.u16 	%rs62, [%r6+12];
	ld.shared.u16 	%rs63, [%r10+192];
	// begin inline asm
	{mul.f16 %rs61,%rs62,%rs63;
}
	// end inline asm
	// begin inline asm
	{add.f16 %rs64,%rs58,%rs61;
}
	// end inline asm
	ld.shared.u16 	%rs68, [%r6+14];
	ld.shared.u16 	%rs69, [%r10+224];
	// begin inline asm
	{mul.f16 %rs67,%rs68,%rs69;
}
	// end inline asm
	// begin inline asm
	{add.f16 %rs70,%rs64,%rs67;
}
	// end inline asm
	ld.shared.u16 	%rs74, [%r6+16];
	ld.shared.u16 	%rs75, [%r10+256];
	// begin inline asm
	{mul.f16 %rs73,%rs74,%rs75;
}
	// end inline asm
	// begin inline asm
	{add.f16 %rs76,%rs70,%rs73;
}
	// end inline asm
	ld.shared.u16 	%rs80, [%r6+18];
	ld.shared.u16 	%rs81, [%r10+288];
	// begin inline asm
	{mul.f16 %rs79,%rs80,%rs81;
}
	// end inline asm
	// begin inline asm
	{add.f16 %rs82,%rs76,%rs79;
}
	// end inline asm
	ld.shared.u16 	%rs86, [%r6+20];
	ld.shared.u16 	%rs87, [%r10+320];
	// begin inline asm
	{mul.f16 %rs85,%rs86,%rs87;
}
	// end inline asm
	// begin inline asm
	{add.f16 %rs88,%rs82,%rs85;
}
	// end inline asm
	ld.shared.u16 	%rs92, [%r6+22];
	ld.shared.u16 	%rs93, [%r10+352];
	// begin inline asm
	{mul.f16 %rs91,%rs92,%rs93;
}
	// end inline asm
	// begin inline asm
	{add.f16 %rs94,%rs88,%rs91;
}
	// end inline asm
	ld.shared.u16 	%rs98, [%r6+24];
	ld.shared.u16 	%rs99, [%r10+384];
	// begin inline asm
	{mul.f16 %rs97,%rs98,%rs99;
}
	// end inline asm
	// begin inline asm
	{add.f16 %rs100,%rs94,%rs97;
}
	// end inline asm
	ld.shared.u16 	%rs104, [%r6+26];
	ld.shared.u16 	%rs105, [%r10+416];
	// begin inline asm
	{mul.f16 %rs103,%rs104,%rs105;
}
	// end inline asm
	// begin inline asm
	{add.f16 %rs106,%rs100,%rs103;
}
	// end inline asm
	ld.shared.u16 	%rs110, [%r6+28];
	ld.shared.u16 	%rs111, [%r10+448];
	// begin inline asm
	{mul.f16 %rs109,%rs110,%rs111;
}
	// end inline asm
	// begin inline asm
	{add.f16 %rs112,%rs106,%rs109;
}
	// end inline asm
	ld.shared.u16 	%rs116, [%r6+30];
	ld.shared.u16 	%rs117, [%r10+480];
	// begin inline asm
	{mul.f16 %rs115,%rs116,%rs117;
}
	// end inline asm
	// begin inline asm
	{add.f16 %rs118,%rs112,%rs115;
}
	// end inline asm
	bar.sync 	0;
	add.s32 	%r49, %r56, 16;
	setp.ge.u32 	%p10, %r49, %r34;
	or.pred  	%p11, %p3, %p10;
	mov.u16 	%rs325, %rs330;
	@%p11 bra 	$L__BB4_9;
	mul.wide.u32 	%rd10, %r57, 2;
	add.s64 	%rd11, %rd2, %rd10;
	ld.global.u16 	%rs325, [%rd11];
$L__BB4_9:
	st.shared.u16 	[%r7], %rs325;
	add.s32 	%r50, %r60, 16;
	setp.ge.u32 	%p13, %r50, %r34;
	or.pred  	%p14, %p6, %p13;
	mov.u16 	%rs326, %rs330;
	@%p14 bra 	$L__BB4_11;
	mul.wide.u32 	%rd12, %r59, 2;
	add.s64 	%rd13, %rd1, %rd12;
	ld.global.u16 	%rs326, [%rd13];
$L__BB4_11:
	st.shared.u16 	[%r9], %rs326;
	bar.sync 	0;
	ld.shared.u16 	%rs122, [%r6];
	ld.shared.u16 	%rs123, [%r10];
	// begin inline asm
	{mul.f16 %rs121,%rs122,%rs123;
}
	// end inline asm
	// begin inline asm
	{add.f16 %rs124,%rs118,%rs121;
}
	// end inline asm
	ld.shared.u16 	%rs128, [%r6+2];
	ld.shared.u16 	%rs129, [%r10+32];
	// begin inline asm
	{mul.f16 %rs127,%rs128,%rs129;
}
	// end inline asm
	// begin inline asm
	{add.f16 %rs130,%rs124,%rs127;
}
	// end inline asm
	ld.shared.u16 	%rs134, [%r6+4];
	ld.shared.u16 	%rs135, [%r10+64];
	// begin inline asm
	{mul.f16 %rs133,%rs134,%rs135;
}
	// end inline asm
	// begin inline asm
	{add.f16 %rs136,%rs130,%rs133;
}
	// end inline asm
	ld.shared.u16 	%rs140, [%r6+6];
	ld.shared.u16 	%rs141, [%r10+96];
	// begin inline asm
	{mul.f16 %rs139,%rs140,%rs141;
}
	// end inline asm
	// begin inline asm
	{add.f16 %rs142,%rs136,%rs139;
}
	// end inline asm
	ld.shared.u16 	%rs146, [%r6+8];
	ld.shared.u16 	%rs147, [%r10+128];
	// begin inline asm
	{mul.f16 %rs145,%rs146,%rs147;
}
	// end inline asm
	// begin inline asm
	{add.f16 %rs148,%rs142,%rs145;
}
	// end inline asm
	ld.shared.u16 	%rs152, [%r6+10];
	ld.shared.u16 	%rs153, [%r10+160];
	// begin inline asm
	{mul.f16 %rs151,%rs152,%rs153;
}
	// end inline asm
	// begin inline asm
	{add.f16 %rs154,%rs148,%rs151;
}
	// end inline asm
	ld.shared.u16 	%rs158, [%r6+12];
	ld.shared.u16 	%rs159, [%r10+192];
	// begin inline asm
	{mul.f16 %rs157,%rs158,%rs159;
}
	// end inline asm
	// begin inline asm
	{add.f16 %rs160,%rs154,%rs157;
}
	// end inline asm
	ld.shared.u16 	%rs164, [%r6+14];
	ld.shared.u16 	%rs165, [%r10+224];
	// begin inline asm
	{mul.f16 %rs163,%rs164,%rs165;
}
	// end inline asm
	// begin inline asm
	{add.f16 %rs166,%rs160,%rs163;
}
	// end inline asm
	ld.shared.u16 	%rs170, [%r6+16];
	ld.shared.u16 	%rs171, [%r10+256];
	// begin inline asm
	{mul.f16 %rs169,%rs170,%rs171;
}
	// end inline asm
	// begin inline asm
	{add.f16 %rs172,%rs166,%rs169;
}
	// end inline asm
	ld.shared.u16 	%rs176, [%r6+18];
	ld.shared.u16 	%rs177, [%r10+288];
	// begin inline asm
	{mul.f16 %rs175,%rs176,%rs177;
}
	// end inline asm
	// begin inline asm
	{add.f16 %rs178,%rs172,%rs175;
}
	// end inline asm
	ld.shared.u16 	%rs182, [%r6+20];
	ld.shared.u16 	%rs183, [%r10+320];
	// begin inline asm
	{mul.f16 %rs181,%rs182,%rs183;
}
	// end inline asm
	// begin inline asm
	{add.f16 %rs184,%rs178,%rs181;
}
	// end inline asm
	ld.shared.u16 	%rs188, [%r6+22];
	ld.shared.u16 	%rs189, [%r10+352];
	// begin inline asm
	{mul.f16 %rs187,%rs188,%rs189;
}
	// end inline asm
	// begin inline asm
	{add.f16 %rs190,%rs184,%rs187;
}
	// end inline asm
	ld.shared.u16 	%rs194, [%r6+24];
	ld.shared.u16 	%rs195, [%r10+384];
	// begin inline asm
	{mul.f16 %rs193,%rs194,%rs195;
}
	// end inline asm
	// begin inline asm
	{add.f16 %rs196,%rs190,%rs193;
}
	// end inline asm
	ld.shared.u16 	%rs200, [%r6+26];
	ld.shared.u16 	%rs201, [%r10+416];
	// begin inline asm
	{mul.f16 %rs199,%rs200,%rs201;
}
	// end inline asm
	// begin inline asm
	{add.f16 %rs202,%rs196,%rs199;
}
	// end inline asm
	ld.shared.u16 	%rs206, [%r6+28];
	ld.shared.u16 	%rs207, [%r10+448];
	// begin inline asm
	{mul.f16 %rs205,%rs206,%rs207;
}
	// end inline asm
	// begin inline asm
	{add.f16 %rs208,%rs202,%rs205;
}
	// end inline asm
	ld.shared.u16 	%rs212, [%r6+30];
	ld.shared.u16 	%rs213, [%r10+480];
	// begin inline asm
	{mul.f16 %rs211,%rs212,%rs213;
}
	// end inline asm
	// begin inline asm
	{add.f16 %rs331,%rs208,%rs211;
}
	// end inline asm
	bar.sync 	0;
	add.s32 	%r61, %r61, 2;
	add.s32 	%r60, %r60, 32;
	add.s32 	%r59, %r59, %r13;
	add.s32 	%r58, %r58, %r13;
	add.s32 	%r57, %r57, 32;
	add.s32 	%r56, %r56, 32;
	setp.ne.s32 	%p15, %r61, 0;
	@%p15 bra 	$L__BB4_3;
	and.b32  	%r62, %r5, 2147483616;
$L__BB4_13:
	and.b32  	%r51, %r5, 16;
	setp.eq.s32 	%p16, %r51, 0;
	@%p16 bra 	$L__BB4_19;
	setp.ge.s32 	%p17, %r2, %r32;
	add.s32 	%r52, %r62, %r3;
	setp.ge.u32 	%p18, %r52, %r34;
	or.pred  	%p19, %p17, %p18;
	mov.u16 	%rs329, %rs330;
	@%p19 bra 	$L__BB4_16;
	add.s32 	%r53, %r52, %r8;
	mul.wide.u32 	%rd14, %r53, 2;
	add.s64 	%rd15, %rd2, %rd14;
	ld.global.u16 	%rs329, [%rd15];
$L__BB4_16:
	setp.ge.s32 	%p20, %r4, %r33;
	st.shared.u16 	[%r7], %rs329;
	add.s32 	%r31, %r62, %r1;
	setp.ge.u32 	%p21, %r31, %r34;
	or.pred  	%p22, %p20, %p21;
	@%p22 bra 	$L__BB4_18;
	mad.lo.s32 	%r54, %r31, %r33, %r4;
	mul.wide.u32 	%rd16, %r54, 2;
	add.s64 	%rd17, %rd1, %rd16;
	ld.global.u16 	%rs330, [%rd17];
$L__BB4_18:
	st.shared.u16 	[%r9], %rs330;
	bar.sync 	0;
	ld.shared.u16 	%rs218, [%r6];
	ld.shared.u16 	%rs219, [%r10];
	// begin inline asm
	{mul.f16 %rs217,%rs218,%rs219;
}
	// end inline asm
	// begin inline asm
	{add.f16 %rs220,%rs331,%rs217;
}
	// end inline asm
	ld.shared.u16 	%rs224, [%r6+2];
	ld.shared.u16 	%rs225, [%r10+32];
	// begin inline asm
	{mul.f16 %rs223,%rs224,%rs225;
}
	// end inline asm
	// begin inline asm
	{add.f16 %rs226,%rs220,%rs223;
}
	// end inline asm
	ld.shared.u16 	%rs230, [%r6+4];
	ld.shared.u16 	%rs231, [%r10+64];
	// begin inline asm
	{mul.f16 %rs229,%rs230,%rs231;
}
	// end inline asm
	// begin inline asm
	{add.f16 %rs232,%rs226,%rs229;
}
	// end inline asm
	ld.shared.u16 	%rs236, [%r6+6];
	ld.shared.u16 	%rs237, [%r10+96];
	// begin inline asm
	{mul.f16 %rs235,%rs236,%rs237;
}
	// end inline asm
	// begin inline asm
	{add.f16 %rs238,%rs232,%rs235;
}
	// end inline asm
	ld.shared.u16 	%rs242, [%r6+8];
	ld.shared.u16 	%rs243, [%r10+128];
	// begin inline asm
	{mul.f16 %rs241,%rs242,%rs243;
}
	// end inline asm
	// begin inline asm
	{add.f16 %rs244,%rs238,%rs241;
}
	// end inline asm
	ld.shared.u16 	%rs248, [%r6+10];
	ld.shared.u16 	%rs249, [%r10+160];
	// begin inline asm
	{mul.f16 %rs247,%rs248,%rs249;
}
	// end inline asm
	// begin inline asm
	{add.f16 %rs250,%rs244,%rs247;
}
	// end inline asm
	ld.shared.u16 	%rs254, [%r6+12];
	ld.shared.u16 	%rs255, [%r10+192];
	// begin inline asm
	{mul.f16 %rs253,%rs254,%rs255;
}
	// end inline asm
	// begin inline asm
	{add.f16 %rs256,%rs250,%rs253;
}
	// end inline asm
	ld.shared.u16 	%rs260, [%r6+14];
	ld.shared.u16 	%rs261, [%r10+224];
	// begin inline asm
	{mul.f16 %rs259,%rs260,%rs261;
}
	// end inline asm
	// begin inline asm
	{add.f16 %rs262,%rs256,%rs259;
}
	// end inline asm
	ld.shared.u16 	%rs266, [%r6+16];
	ld.shared.u16 	%rs267, [%r10+256];
	// begin inline asm
	{mul.f16 %rs265,%rs266,%rs267;
}
	// end inline asm
	// begin inline asm
	{add.f16 %rs268,%rs262,%rs265;
}
	// end inline asm
	ld.shared.u16 	%rs272, [%r6+18];
	ld.shared.u16 	%rs273, [%r10+288];
	// begin inline asm
	{mul.f16 %rs271,%rs272,%rs273;
}
	// end inline asm
	// begin inline asm
	{add.f16 %rs274,%rs268,%rs271;
}
	// end inline asm
	ld.shared.u16 	%rs278, [%r6+20];
	ld.shared.u16 	%rs279, [%r10+320];
	// begin inline asm
	{mul.f16 %rs277,%rs278,%rs279;
}
	// end inline asm
	// begin inline asm
	{add.f16 %rs280,%rs274,%rs277;
}
	// end inline asm
	ld.shared.u16 	%rs284, [%r6+22];
	ld.shared.u16 	%rs285, [%r10+352];
	// begin inline asm
	{mul.f16 %rs283,%rs284,%rs285;
}
	// end inline asm
	// begin inline asm
	{add.f16 %rs286,%rs280,%rs283;
}
	// end inline asm
	ld.shared.u16 	%rs290, [%r6+24];
	ld.shared.u16 	%rs291, [%r10+384];
	// begin inline asm
	{mul.f16 %rs289,%rs290,%rs291;
}
	// end inline asm
	// begin inline asm
	{add.f16 %rs292,%rs286,%rs289;
}
	// end inline asm
	ld.shared.u16 	%rs296, [%r6+26];
	ld.shared.u16 	%rs297, [%r10+416];
	// begin inline asm
	{mul.f16 %rs295,%rs296,%rs297;
}
	// end inline asm
	// begin inline asm
	{add.f16 %rs298,%rs292,%rs295;
}
	// end inline asm
	ld.shared.u16 	%rs302, [%r6+28];
	ld.shared.u16 	%rs303, [%r10+448];
	// begin inline asm
	{mul.f16 %rs301,%rs302,%rs303;
}
	// end inline asm
	// begin inline asm
	{add.f16 %rs304,%rs298,%rs301;
}
	// end inline asm
	ld.shared.u16 	%rs308, [%r6+30];
	ld.shared.u16 	%rs309, [%r10+480];
	// begin inline asm
	{mul.f16 %rs307,%rs308,%rs309;
}
	// end inline asm
	// begin inline asm
	{add.f16 %rs331,%rs304,%rs307;
}
	// end inline asm
	bar.sync 	0;
$L__BB4_19:
	setp.ge.s32 	%p23, %r2, %r32;
	setp.ge.s32 	%p24, %r4, %r33;
	or.pred  	%p25, %p23, %p24;
	@%p25 bra 	$L__BB4_21;
	ld.param.u64 	%rd21, [_Z22matrix_multiply_kernelI6__halfEvPKT_S3_PS1_iiiS1_S1__param_2];
	// begin inline asm
	{mul.f16 %rs313,%rs21,%rs331;
}
	// end inline asm
	mad.lo.s32 	%r55, %r33, %r2, %r4;
	cvta.to.global.u64 	%rd18, %rd21;
	mul.wide.s32 	%rd19, %r55, 2;
	add.s64 	%rd20, %rd18, %rd19;
	ld.global.u16 	%rs318, [%rd20];
	// begin inline asm
	{mul.f16 %rs316,%rs22,%rs318;
}
	// end inline asm
	// begin inline asm
	{add.f16 %rs319,%rs313,%rs316;
}
	// end inline asm
	st.global.u16 	[%rd20], %rs319;
$L__BB4_21:
	ret;

}
	// .globl	_Z19batch_matmul_kernelIfEvPKT_S2_PS0_iiiiS0_S0_
.visible .entry _Z19batch_matmul_kernelIfEvPKT_S2_PS0_iiiiS0_S0_(
	.param .u64 .ptr .align 1 _Z19batch_matmul_kernelIfEvPKT_S2_PS0_iiiiS0_S0__param_0,
	.param .u64 .ptr .align 1 _Z19batch_matmul_kernelIfEvPKT_S2_PS0_iiiiS0_S0__param_1,
	.param .u64 .ptr .align 1 _Z19batch_matmul_kernelIfEvPKT_S2_PS0_iiiiS0_S0__param_2,
	.param .u32 _Z19batch_matmul_kernelIfEvPKT_S2_PS0_iiiiS0_S0__param_3,
	.param .u32 _Z19batch_matmul_kernelIfEvPKT_S2_PS0_iiiiS0_S0__param_4,
	.param .u32 _Z19batch_matmul_kernelIfEvPKT_S2_PS0_iiiiS0_S0__param_5,
	.param .u32 _Z19batch_matmul_kernelIfEvPKT_S2_PS0_iiiiS0_S0__param_6,
	.param .f32 _Z19batch_matmul_kernelIfEvPKT_S2_PS0_iiiiS0_S0__param_7,
	.param .f32 _Z19batch_matmul_kernelIfEvPKT_S2_PS0_iiiiS0_S0__param_8
)
{
	.reg .pred 	%p<19>;
	.reg .b32 	%r<110>;
	.reg .b32 	%f<86>;
	.reg .b64 	%rd<13>;

	ld.param.u64 	%rd3, [_Z19batch_matmul_kernelIfEvPKT_S2_PS0_iiiiS0_S0__param_0];
	ld.param.u64 	%rd4, [_Z19batch_matmul_kernelIfEvPKT_S2_PS0_iiiiS0_S0__param_1];
	ld.param.u64 	%rd5, [_Z19batch_matmul_kernelIfEvPKT_S2_PS0_iiiiS0_S0__param_2];
	ld.param.u32 	%r38, [_Z19batch_matmul_kernelIfEvPKT_S2_PS0_iiiiS0_S0__param_4];
	ld.param.u32 	%r39, [_Z19batch_matmul_kernelIfEvPKT_S2_PS0_iiiiS0_S0__param_5];
	ld.param.u32 	%r40, [_Z19batch_matmul_kernelIfEvPKT_S2_PS0_iiiiS0_S0__param_6];
	ld.param.f32 	%f19, [_Z19batch_matmul_kernelIfEvPKT_S2_PS0_iiiiS0_S0__param_7];
	ld.param.f32 	%f20, [_Z19batch_matmul_kernelIfEvPKT_S2_PS0_iiiiS0_S0__param_8];
	mov.u32 	%r1, %ntid.y;
	mov.u32 	%r2, %ntid.z;
	mov.u32 	%r3, %ctaid.z;
	mov.u32 	%r41, %ctaid.y;
	mov.u32 	%r4, %tid.y;
	mad.lo.s32 	%r5, %r41, %r1, %r4;
	mov.u32 	%r42, %ctaid.x;
	mov.u32 	%r43, %ntid.x;
	mov.u32 	%r6, %tid.x;
	mad.lo.s32 	%r7, %r42, %r43, %r6;
	add.s32 	%r44, %r2, %r40;
	add.s32 	%r8, %r44, -1;
	setp.gt.u32 	%p1, %r2, %r8;
	mov.f32 	%f84, 0f00000000;
	@%p1 bra 	$L__BB5_19;
	mul.lo.s32 	%r46, %r1, %r2;
	shl.b32 	%r47, %r46, 2;
	mov.u32 	%r48, shared_mem;
	add.s32 	%r9, %r48, %r47;
	mov.u32 	%r10, %tid.z;
	mul.lo.s32 	%r11, %r4, %r2;
	mad.lo.s32 	%r49, %r38, %r3, %r5;
	mul.lo.s32 	%r12, %r49, %r40;
	mad.lo.s32 	%r50, %r10, %r1, %r4;
	shl.b32 	%r51, %r50, 2;
	add.s32 	%r13, %r9, %r51;
	mul.lo.s32 	%r14, %r40, %r3;
	and.b32  	%r15, %r2, 7;
	and.b32  	%r16, %r2, 120;
	div.u32 	%r52, %r8, %r2;
	max.u32 	%r17, %r52, 1;
	shl.b32 	%r53, %r6, 2;
	add.s32 	%r54, %r47, %r53;
	add.s32 	%r18, %r48, %r54;
	shl.b32 	%r19, %r1, 5;
	shl.b32 	%r55, %r11, 2;
	add.s32 	%r56, %r55, %r48;
	add.s32 	%r20, %r56, 16;
	shl.b32 	%r21, %r1, 2;
	cvta.to.global.u64 	%rd1, %rd3;
	cvta.to.global.u64 	%rd2, %rd4;
	mov.f32 	%f84, 0f00000000;
	mov.b32 	%r103, 0;
$L__BB5_2:
	setp.ge.s32 	%p2, %r5, %r38;
	mov.f32 	%f75, 0f00000000;
	@%p2 bra 	$L__BB5_5;
	mad.lo.s32 	%r23, %r103, %r2, %r10;
	setp.ge.u32 	%p3, %r23, %r40;
	@%p3 bra 	$L__BB5_5;
	add.s32 	%r57, %r23, %r12;
	mul.wide.u32 	%rd6, %r57, 4;
	add.s64 	%rd7, %rd1, %rd6;
	ld.global.f32 	%f75, [%rd7];
$L__BB5_5:
	setp.ge.s32 	%p4, %r7, %r39;
	add.s32 	%r58, %r11, %r10;
	shl.b32 	%r59, %r58, 2;
	mov.u32 	%r60, shared_mem;
	add.s32 	%r61, %r60, %r59;
	st.shared.f32 	[%r61], %f75;
	mad.lo.s32 	%r24, %r103, %r2, %r4;
	setp.ge.u32 	%p5, %r24, %r40;
	mov.f32 	%f76, 0f00000000;
	or.pred  	%p6, %p4, %p5;
	@%p6 bra 	$L__BB5_7;
	add.s32 	%r62, %r24, %r14;
	mad.lo.s32 	%r63, %r62, %r39, %r7;
	mul.wide.u32 	%rd8, %r63, 4;
	add.s64 	%rd9, %rd2, %rd8;
	ld.global.f32 	%f76, [%rd9];
$L__BB5_7:
	setp.lt.u32 	%p7, %r2, 8;
	st.shared.f32 	[%r13], %f76;
	bar.sync 	0;
	mov.b32 	%r108, 0;
	@%p7 bra 	$L__BB5_10;
	and.b32  	%r65, %r2, -8;
	neg.s32 	%r106, %r65;
	mov.u32 	%r104, %r20;
	mov.u32 	%r105, %r18;
$L__BB5_9:
	.pragma "nounroll";
	ld.shared.f32 	%f27, [%r104+-16];
	ld.shared.f32 	%f28, [%r105];
	fma.rn.f32 	%f29, %f27, %f28, %f84;
	ld.shared.f32 	%f30, [%r104+-12];
	add.s32 	%r66, %r105, %r21;
	ld.shared.f32 	%f31, [%r66];
	fma.rn.f32 	%f32, %f30, %f31, %f29;
	ld.shared.f32 	%f33, [%r104+-8];
	add.s32 	%r67, %r66, %r21;
	ld.shared.f32 	%f34, [%r67];
	fma.rn.f32 	%f35, %f33, %f34, %f32;
	ld.shared.f32 	%f36, [%r104+-4];
	add.s32 	%r68, %r67, %r21;
	ld.shared.f32 	%f37, [%r68];
	fma.rn.f32 	%f38, %f36, %f37, %f35;
	ld.shared.f32 	%f39, [%r104];
	add.s32 	%r69, %r68, %r21;
	ld.shared.f32 	%f40, [%r69];
	fma.rn.f32 	%f41, %f39, %f40, %f38;
	ld.shared.f32 	%f42, [%r104+4];
	add.s32 	%r70, %r69, %r21;
	ld.shared.f32 	%f43, [%r70];
	fma.rn.f32 	%f44, %f42, %f43, %f41;
	ld.shared.f32 	%f45, [%r104+8];
	add.s32 	%r71, %r70, %r21;
	ld.shared.f32 	%f46, [%r71];
	fma.rn.f32 	%f47, %f45, %f46, %f44;
	ld.shared.f32 	%f48, [%r104+12];
	add.s32 	%r72, %r71, %r21;
	ld.shared.f32 	%f49, [%r72];
	fma.rn.f32 	%f84, %f48, %f49, %f47;
	add.s32 	%r106, %r106, 8;
	add.s32 	%r105, %r105, %r19;
	add.s32 	%r104, %r104, 32;
	setp.ne.s32 	%p8, %r106, 0;
	mov.u32 	%r108, %r16;
	@%p8 bra 	$L__BB5_9;
$L__BB5_10:
	setp.eq.s32 	%p9, %r15, 0;
	@%p9 bra 	$L__BB5_18;
	add.s32 	%r73, %r15, -1;
	setp.lt.u32 	%p10, %r73, 3;
	@%p10 bra 	$L__BB5_13;
	add.s32 	%r74, %r108, %r11;
	shl.b32 	%r75, %r74, 2;
	mov.u32 	%r76, shared_mem;
	add.s32 	%r77, %r76, %r75;
	ld.shared.f32 	%f51, [%r77];
	mad.lo.s32 	%r78, %r108, %r1, %r6;
	shl.b32 	%r79, %r78, 2;
	add.s32 	%r80, %r9, %r79;
	ld.shared.f32 	%f52, [%r80];
	fma.rn.f32 	%f53, %f51, %f52, %f84;
	ld.shared.f32 	%f54, [%r77+4];
	add.s32 	%r81, %r80, %r21;
	ld.shared.f32 	%f55, [%r81];
	fma.rn.f32 	%f56, %f54, %f55, %f53;
	ld.shared.f32 	%f57, [%r77+8];
	add.s32 	%r82, %r81, %r21;
	ld.shared.f32 	%f58, [%r82];
	fma.rn.f32 	%f59, %f57, %f58, %f56;
	ld.shared.f32 	%f60, [%r77+12];
	add.s32 	%r83, %r82, %r21;
	ld.shared.f32 	%f61, [%r83];
	fma.rn.f32 	%f84, %f60, %f61, %f59;
	add.s32 	%r108, %r108, 4;
$L__BB5_13:
	and.b32  	%r84, %r2, 3;
	setp.eq.s32 	%p11, %r84, 0;
	@%p11 bra 	$L__BB5_18;
	setp.eq.s32 	%p12, %r84, 1;
	@%p12 bra 	$L__BB5_16;
	add.s32 	%r85, %r108, %r11;
	shl.b32 	%r86, %r85, 2;
	mov.u32 	%r87, shared_mem;
	add.s32 	%r88, %r87, %r86;
	ld.shared.f32 	%f63, [%r88];
	mad.lo.s32 	%r89, %r108, %r1, %r6;
	shl.b32 	%r90, %r89, 2;
	add.s32 	%r91, %r9, %r90;
	ld.shared.f32 	%f64, [%r91];
	fma.rn.f32 	%f65, %f63, %f64, %f84;
	ld.shared.f32 	%f66, [%r88+4];
	add.s32 	%r92, %r91, %r21;
	ld.shared.f32 	%f67, [%r92];
	fma.rn.f32 	%f84, %f66, %f67, %f65;
	add.s32 	%r108, %r108, 2;
$L__BB5_16:
	and.b32  	%r93, %r2, 1;
	setp.eq.b32 	%p13, %r93, 1;
	not.pred 	%p14, %p13;
	@%p14 bra 	$L__BB5_18;
	add.s32 	%r94, %r108, %r11;
	shl.b32 	%r95, %r94, 2;
	mov.u32 	%r96, shared_mem;
	add.s32 	%r97, %r96, %r95;
	ld.shared.f32 	%f68, [%r97];
	mad.lo.s32 	%r98, %r108, %r1, %r6;
	shl.b32 	%r99, %r98, 2;
	add.s32 	%r100, %r9, %r99;
	ld.shared.f32 	%f69, [%r100];
	fma.rn.f32 	%f84, %f68, %f69, %f84;
$L__BB5_18:
	bar.sync 	0;
	add.s32 	%r103, %r103, 1;
	setp.ne.s32 	%p15, %r103, %r17;
	@%p15 bra 	$L__BB5_2;
$L__BB5_19:
	setp.ge.s32 	%p16, %r5, %r38;
	setp.ge.s32 	%p17, %r7, %r39;
	or.pred  	%p18, %p16, %p17;
	@%p18 bra 	$L__BB5_21;
	mad.lo.s32 	%r101, %r38, %r3, %r5;
	mad.lo.s32 	%r102, %r101, %r39, %r7;
	cvta.to.global.u64 	%rd10, %rd5;
	mul.wide.s32 	%rd11, %r102, 4;
	add.s64 	%rd12, %rd10, %rd11;
	ld.global.f32 	%f70, [%rd12];
	mul.f32 	%f71, %f20, %f70;
	fma.rn.f32 	%f72, %f19, %f84, %f71;
	st.global.f32 	[%rd12], %f72;
$L__BB5_21:
	ret;

}


// ===== COMPILED SASS (sm_100) =====

	.target	sm_100

	.elftype	@"ET_EXEC"


//--------------------- .note.nv.tkinfo           --------------------------
	.section	.note.nv.tkinfo,"",@"SHT_NOTE"
	.sectionflags	@"SHF_NOTE_NV_TKINFO"
	.tkinfo
        /*0018*/ 	.word	0x00000002
        /*0030*/ 	.string	""
        /*0030*/ 	.string	"ptxas"
        /*0030*/ 	.string	"Cuda compilation tools, release 13.0, V13.0.88"
        /*0030*/ 	.string	"Build cuda_13.0.r13.0/compiler.36424714_0"
        /*0030*/ 	.string	"-arch sm_100 -m 64 "



//--------------------- .note.nv.cuinfo           --------------------------
	.section	.note.nv.cuinfo,"",@"SHT_NOTE"
	.sectionflags	@"SHF_NOTE_NV_CUINFO"
        /*0018*/ 	.short	0x0002
        /*001a*/ 	.short	0x0064
        /*001c*/ 	.short	0x0082
	.zero		2


//--------------------- .nv.info                  --------------------------
	.section	.nv.info,"",@"SHT_CUDA_INFO"
	.align	4


	//----- nvinfo : EIATTR_REGCOUNT
	.align		4
        /*0000*/ 	.byte	0x04, 0x2f
        /*0002*/ 	.short	(.L_1 - .L_0)
	.align		4
.L_0:
        /*0004*/ 	.word	index@(_Z22relu_activation_kernelP6__halfS0_iS_)
        /*0008*/ 	.word	0x0000000c


	//----- nvinfo : EIATTR_FRAME_SIZE
	.align		4
.L_1:
        /*000c*/ 	.byte	0x04, 0x11
        /*000e*/ 	.short	(.L_3 - .L_2)
	.align		4
.L_2:
        /*0010*/ 	.word	index@(_Z22relu_activation_kernelP6__halfS0_iS_)
        /*0014*/ 	.word	0x00000000


	//----- nvinfo : EIATTR_REGCOUNT
	.align		4
.L_3:
        /*0018*/ 	.byte	0x04, 0x2f
        /*001a*/ 	.short	(.L_5 - .L_4)
	.align		4
.L_4:
        /*001c*/ 	.word	index@(_Z22gelu_activation_kernelPfS_i)
        /*0020*/ 	.word	0x00000010


	//----- nvinfo : EIATTR_FRAME_SIZE
	.align		4
.L_5:
        /*0024*/ 	.byte	0x04, 0x11
        /*0026*/ 	.short	(.L_7 - .L_6)
	.align		4
.L_6:
        /*0028*/ 	.word	index@(_Z22gelu_activation_kernelPfS_i)
        /*002c*/ 	.word	0x00000000


	//----- nvinfo : EIATTR_REGCOUNT
	.align		4
.L_7:
        /*0030*/ 	.byte	0x04, 0x2f
        /*0032*/ 	.short	(.L_9 - .L_8)
	.align		4
.L_8:
        /*0034*/ 	.word	index@(_Z23matrix_transpose_kernelPKfPfii)
        /*0038*/ 	.word	0x0000000c


	//----- nvinfo : EIATTR_FRAME_SIZE
	.align		4
.L_9:
        /*003c*/ 	.byte	0x04, 0x11
        /*003e*/ 	.short	(.L_11 - .L_10)
	.align		4
.L_10:
        /*0040*/ 	.word	index@(_Z23matrix_transpose_kernelPKfPfii)
        /*0044*/ 	.word	0x00000000


	//----- nvinfo : EIATTR_REGCOUNT
	.align		4
.L_11:
        /*0048*/ 	.byte	0x04, 0x2f
        /*004a*/ 	.short	(.L_13 - .L_12)
	.align		4
.L_12:
        /*004c*/ 	.word	index@(_Z22matrix_multiply_kernelIfEvPKT_S2_PS0_iiiS0_S0_)
        /*0050*/ 	.word	0x00000020


	//----- nvinfo : EIATTR_FRAME_SIZE
	.align		4
.L_13:
        /*0054*/ 	.byte	0x04, 0x11
        /*0056*/ 	.short	(.L_15 - .L_14)
	.align		4
.L_14:
        /*0058*/ 	.word	index@(_Z22matrix_multiply_kernelIfEvPKT_S2_PS0_iiiS0_S0_)
        /*005c*/ 	.word	0x00000000


	//----- nvinfo : EIATTR_REGCOUNT
	.align		4
.L_15:
        /*0060*/ 	.byte	0x04, 0x2f
        /*0062*/ 	.short	(.L_17 - .L_16)
	.align		4
.L_16:
        /*0064*/ 	.word	index@(_Z22matrix_multiply_kernelI6__halfEvPKT_S3_PS1_iiiS1_S1_)
        /*0068*/ 	.word	0x00000020


	//----- nvinfo : EIATTR_FRAME_SIZE
	.align		4
.L_17:
        /*006c*/ 	.byte	0x04, 0x11
        /*006e*/ 	.short	(.L_19 - .L_18)
	.align		4
.L_18:
        /*0070*/ 	.word	index@(_Z22matrix_multiply_kernelI6__halfEvPKT_S3_PS1_iiiS1_S1_)
        /*0074*/ 	.word	0x00000000


	//----- nvinfo : EIATTR_REGCOUNT
	.align		4
.L_19:
        /*0078*/ 	.byte	0x04, 0x2f
        /*007a*/ 	.short	(.L_21 - .L_20)
	.align		4
.L_20:
        /*007c*/ 	.word	index@(_Z19batch_matmul_kernelIfEvPKT_S2_PS0_iiiiS0_S0_)
        /*0080*/ 	.word	0x00000020


	//----- nvinfo : EIATTR_FRAME_SIZE
	.align		4
.L_21:
        /*0084*/ 	.byte	0x04, 0x11
        /*0086*/ 	.short	(.L_23 - .L_22)
	.align		4
.L_22:
        /*0088*/ 	.word	index@(_Z19batch_matmul_kernelIfEvPKT_S2_PS0_iiiiS0_S0_)
        /*008c*/ 	.word	0x00000000


	//----- nvinfo : EIATTR_MIN_STACK_SIZE
	.align		4
.L_23:
        /*0090*/ 	.byte	0x04, 0x12
        /*0092*/ 	.short	(.L_25 - .L_24)
	.align		4
.L_24:
        /*0094*/ 	.word	index@(_Z19batch_matmul_kernelIfEvPKT_S2_PS0_iiiiS0_S0_)
        /*0098*/ 	.word	0x00000000


	//----- nvinfo : EIATTR_MIN_STACK_SIZE
	.align		4
.L_25:
        /*009c*/ 	.byte	0x04, 0x12
        /*009e*/ 	.short	(.L_27 - .L_26)
	.align		4
.L_26:
        /*00a0*/ 	.word	index@(_Z22matrix_multiply_kernelI6__halfEvPKT_S3_PS1_iiiS1_S1_)
        /*00a4*/ 	.word	0x00000000


	//----- nvinfo : EIATTR_MIN_STACK_SIZE
	.align		4
.L_27:
        /*00a8*/ 	.byte	0x04, 0x12
        /*00aa*/ 	.short	(.L_29 - .L_28)
	.align		4
.L_28:
        /*00ac*/ 	.word	index@(_Z22matrix_multiply_kernelIfEvPKT_S2_PS0_iiiS0_S0_)
        /*00b0*/ 	.word	0x00000000


	//----- nvinfo : EIATTR_MIN_STACK_SIZE
	.align		4
.L_29:
        /*00b4*/ 	.byte	0x04, 0x12
        /*00b6*/ 	.short	(.L_31 - .L_30)
	.align		4
.L_30:
        /*00b8*/ 	.word	index@(_Z23matrix_transpose_kernelPKfPfii)
        /*00bc*/ 	.word	0x00000000


	//----- nvinfo : EIATTR_MIN_STACK_SIZE
	.align		4
.L_31:
        /*00c0*/ 	.byte	0x04, 0x12
        /*00c2*/ 	.short	(.L_33 - .L_32)
	.align		4
.L_32:
        /*00c4*/ 	.word	index@(_Z22gelu_activation_kernelPfS_i)
        /*00c8*/ 	.word	0x00000000


	//----- nvinfo : EIATTR_MIN_STACK_SIZE
	.align		4
.L_33:
        /*00cc*/ 	.byte	0x04, 0x12
        /*00ce*/ 	.short	(.L_35 - .L_34)
	.align		4
.L_34:
        /*00d0*/ 	.word	index@(_Z22relu_activation_kernelP6__halfS0_iS_)
        /*00d4*/ 	.word	0x00000000
.L_35:


//--------------------- .nv.compat                --------------------------
	.section	.nv.compat,"",@"SHT_CUDA_COMPAT_INFO"
	.align	4
        /*0000*/ 	.byte	0x02, 0x09, 0x00, 0x00, 0x02, 0x02, 0x01, 0x00, 0x02, 0x05, 0x05, 0x00, 0x03, 0x07, 0x01, 0x01
        /*0010*/ 	.byte	0x02, 0x03, 0x00, 0x00, 0x02, 0x06, 0x01, 0x00, 0x04, 0x0b, 0x08, 0x00, 0x01, 0x00, 0x00, 0x00
        /*0020*/ 	.byte	0x00, 0x00, 0x00, 0x00


//--------------------- .nv.info._Z19batch_matmul_kernelIfEvPKT_S2_PS0_iiiiS0_S0_ --------------------------
	.section	.nv.info._Z19batch_matmul_kernelIfEvPKT_S2_PS0_iiiiS0_S0_,"",@"SHT_CUDA_INFO"
	.sectionflags	@""
	.align	4


	//----- nvinfo : EIATTR_CUDA_API_VERSION
	.align		4
        /*0000*/ 	.byte	0x04, 0x37
        /*0002*/ 	.short	(.L_37 - .L_36)
.L_36:
        /*0004*/ 	.word	0x00000082


	//----- nvinfo : EIATTR_KPARAM_INFO
	.align		4
.L_37:
        /*0008*/ 	.byte	0x04, 0x17
        /*000a*/ 	.short	(.L_39 - .L_38)
.L_38:
        /*000c*/ 	.word	0x00000000
        /*0010*/ 	.short	0x0008
        /*0012*/ 	.short	0x002c
        /*0014*/ 	.byte	0x00, 0xf0, 0x11, 0x00


	//----- nvinfo : EIATTR_KPARAM_INFO
	.align		4
.L_39:
        /*0018*/ 	.byte	0x04, 0x17
        /*001a*/ 	.short	(.L_41 - .L_40)
.L_40:
        /*001c*/ 	.word	0x00000000
        /*0020*/ 	.short	0x0007
        /*0022*/ 	.short	0x0028
        /*0024*/ 	.byte	0x00, 0xf0, 0x11, 0x00


	//----- nvinfo : EIATTR_KPARAM_INFO
	.align		4
.L_41:
        /*0028*/ 	.byte	0x04, 0x17
        /*002a*/ 	.short	(.L_43 - .L_42)
.L_42:
        /*002c*/ 	.word	0x00000000
        /*0030*/ 	.short	0x0006
        /*0032*/ 	.short	0x0024
        /*0034*/ 	.byte	0x00, 0xf0, 0x11, 0x00


	//----- nvinfo : EIATTR_KPARAM_INFO
	.align		4
.L_43:
        /*0038*/ 	.byte	0x04, 0x17
        /*003a*/ 	.short	(.L_45 - .L_44)
.L_44:
        /*003c*/ 	.word	0x00000000
        /*0040*/ 	.short	0x0005
        /*0042*/ 	.short	0x0020
        /*0044*/ 	.byte	0x00, 0xf0, 0x11, 0x00


	//----- nvinfo : EIATTR_KPARAM_INFO
	.align		4
.L_45:
        /*0048*/ 	.byte	0x04, 0x17
        /*004a*/ 	.short	(.L_47 - .L_46)
.L_46:
        /*004c*/ 	.word	0x00000000
        /*0050*/ 	.short	0x0004
        /*0052*/ 	.short	0x001c
        /*0054*/ 	.byte	0x00, 0xf0, 0x11, 0x00


	//----- nvinfo : EIATTR_KPARAM_INFO
	.align		4
.L_47:
        /*0058*/ 	.byte	0x04, 0x17
        /*005a*/ 	.short	(.L_49 - .L_48)
.L_48:
        /*005c*/ 	.word	0x00000000
        /*0060*/ 	.short	0x0003
        /*0062*/ 	.short	0x0018
        /*0064*/ 	.byte	0x00, 0xf0, 0x11, 0x00


	//----- nvinfo : EIATTR_KPARAM_INFO
	.align		4
.L_49:
        /*0068*/ 	.byte	0x04, 0x17
        /*006a*/ 	.short	(.L_51 - .L_50)
.L_50:
        /*006c*/ 	.word	0x00000000
        /*0070*/ 	.short	0x0002
        /*0072*/ 	.short	0x0010
        /*0074*/ 	.byte	0x00, 0xf5, 0x21, 0x00


	//----- nvinfo : EIATTR_KPARAM_INFO
	.align		4
.L_51:
        /*0078*/ 	.byte	0x04, 0x17
        /*007a*/ 	.short	(.L_53 - .L_52)
.L_52:
        /*007c*/ 	.word	0x00000000
        /*0080*/ 	.short	0x0001
        /*0082*/ 	.short	0x0008
        /*0084*/ 	.byte	0x00, 0xf5, 0x21, 0x00


	//----- nvinfo : EIATTR_KPARAM_INFO
	.align		4
.L_53:
        /*0088*/ 	.byte	0x04, 0x17
        /*008a*/ 	.short	(.L_55 - .L_54)
.L_54:
        /*008c*/ 	.word	0x00000000
        /*0090*/ 	.short	0x0000
        /*0092*/ 	.short	0x0000
        /*0094*/ 	.byte	0x00, 0xf5, 0x21, 0x00


	//----- nvinfo : EIATTR_SPARSE_MMA_MASK
	.align		4
.L_55:
        /*0098*/ 	.byte	0x03, 0x50
        /*009a*/ 	.short	0x0000


	//----- nvinfo : EIATTR_MAXREG_COUNT
	.align		4
        /*009c*/ 	.byte	0x03, 0x1b
        /*009e*/ 	.short	0x00ff


	//----- nvinfo : EIATTR_NUM_BARRIERS
	.align		4
        /*00a0*/ 	.byte	0x02, 0x4c
        /*00a2*/ 	.byte	0x01
	.zero		1


	//----- nvinfo : EIATTR_MERCURY_ISA_VERSION
	.align		4
        /*00a4*/ 	.byte	0x03, 0x5f
        /*00a6*/ 	.short	0x0101


	//----- nvinfo : EIATTR_VRC_CTA_INIT_COUNT
	.align		4
        /*00a8*/ 	.byte	0x02, 0x4a
	.zero		1
	.zero		1


	//----- nvinfo : EIATTR_EXIT_INSTR_OFFSETS
	.align		4
        /*00ac*/ 	.byte	0x04, 0x1c
        /*00ae*/ 	.short	(.L_57 - .L_56)


	//   ....[0]....
.L_56:
        /*00b0*/ 	.word	0x00000bf0


	//   ....[1]....
        /*00b4*/ 	.word	0x00000c90


	//----- nvinfo : EIATTR_CRS_STACK_SIZE
	.align		4
.L_57:
        /*00b8*/ 	.byte	0x04, 0x1e
        /*00ba*/ 	.short	(.L_59 - .L_58)
.L_58:
        /*00bc*/ 	.word	0x00000000


	//----- nvinfo : EIATTR_CBANK_PARAM_SIZE
	.align		4
.L_59:
        /*00c0*/ 	.byte	0x03, 0x19
        /*00c2*/ 	.short	0x0030


	//----- nvinfo : EIATTR_PARAM_CBANK
	.align		4
        /*00c4*/ 	.byte	0x04, 0x0a
        /*00c6*/ 	.short	(.L_61 - .L_60)
	.align		4
.L_60:
        /*00c8*/ 	.word	index@(.nv.constant0._Z19batch_matmul_kernelIfEvPKT_S2_PS0_iiiiS0_S0_)
        /*00cc*/ 	.short	0x0380
        /*00ce*/ 	.short	0x0030


	//----- nvinfo : EIATTR_SW_WAR
	.align		4
.L_61:
        /*00d0*/ 	.byte	0x04, 0x36
        /*00d2*/ 	.short	(.L_63 - .L_62)
.L_62:
        /*00d4*/ 	.word	0x00000008
.L_63:


//--------------------- .nv.info._Z22matrix_multiply_kernelI6__halfEvPKT_S3_PS1_iiiS1_S1_ --------------------------
	.section	.nv.info._Z22matrix_multiply_kernelI6__halfEvPKT_S3_PS1_iiiS1_S1_,"",@"SHT_CUDA_INFO"
	.sectionflags	@""
	.align	4


	//----- nvinfo : EIATTR_CUDA_API_VERSION
	.align		4
        /*0000*/ 	.byte	0x04, 0x37
        /*0002*/ 	.short	(.L_65 - .L_64)
.L_64:
        /*0004*/ 	.word	0x00000082


	//----- nvinfo : EIATTR_KPARAM_INFO
	.align		4
.L_65:
        /*0008*/ 	.byte	0x04, 0x17
        /*000a*/ 	.short	(.L_67 - .L_66)
.L_66:
        /*000c*/ 	.word	0x00000000
        /*0010*/ 	.short	0x0007
        /*0012*/ 	.short	0x0026
        /*0014*/ 	.byte	0x00, 0xf0, 0x09, 0x00


	//----- nvinfo : EIATTR_KPARAM_INFO
	.align		4
.L_67:
        /*0018*/ 	.byte	0x04, 0x17
        /*001a*/ 	.short	(.L_69 - .L_68)
.L_68:
        /*001c*/ 	.word	0x00000000
        /*0020*/ 	.short	0x0006
        /*0022*/ 	.short	0x0024
        /*0024*/ 	.byte	0x00, 0xf0, 0x09, 0x00


	//----- nvinfo : EIATTR_KPARAM_INFO
	.align		4
.L_69:
        /*0028*/ 	.byte	0x04, 0x17
        /*002a*/ 	.short	(.L_71 - .L_70)
.L_70:
        /*002c*/ 	.word	0x00000000
        /*0030*/ 	.short	0x0005
        /*0032*/ 	.short	0x0020
        /*0034*/ 	.byte	0x00, 0xf0, 0x11, 0x00


	//----- nvinfo : EIATTR_KPARAM_INFO
	.align		4
.L_71:
        /*0038*/ 	.byte	0x04, 0x17
        /*003a*/ 	.short	(.L_73 - .L_72)
.L_72:
        /*003c*/ 	.word	0x00000000
        /*0040*/ 	.short	0x0004
        /*0042*/ 	.short	0x001c
        /*0044*/ 	.byte	0x00, 0xf0, 0x11, 0x00


	//----- nvinfo : EIATTR_KPARAM_INFO
	.align		4
.L_73:
        /*0048*/ 	.byte	0x04, 0x17
        /*004a*/ 	.short	(.L_75 - .L_74)
.L_74:
        /*004c*/ 	.word	0x00000000
        /*0050*/ 	.short	0x0003
        /*0052*/ 	.short	0x0018
        /*0054*/ 	.byte	0x00, 0xf0, 0x11, 0x00


	//----- nvinfo : EIATTR_KPARAM_INFO
	.align		4
.L_75:
        /*0058*/ 	.byte	0x04, 0x17
        /*005a*/ 	.short	(.L_77 - .L_76)
.L_76:
        /*005c*/ 	.word	0x00000000
        /*0060*/ 	.short	0x0002
        /*0062*/ 	.short	0x0010
        /*0064*/ 	.byte	0x00, 0xf5, 0x21, 0x00


	//----- nvinfo : EIATTR_KPARAM_INFO
	.align		4
.L_77:
        /*0068*/ 	.byte	0x04, 0x17
        /*006a*/ 	.short	(.L_79 - .L_78)
.L_78:
        /*006c*/ 	.word	0x00000000
        /*0070*/ 	.short	0x0001
        /*0072*/ 	.short	0x0008
        /*0074*/ 	.byte	0x00, 0xf5, 0x21, 0x00


	//----- nvinfo : EIATTR_KPARAM_INFO
	.align		4
.L_79:
        /*0078*/ 	.byte	0x04, 0x17
        /*007a*/ 	.short	(.L_81 - .L_80)
.L_80:
        /*007c*/ 	.word	0x00000000
        /*0080*/ 	.short	0x0000
        /*0082*/ 	.short	0x0000
        /*0084*/ 	.byte	0x00, 0xf5, 0x21, 0x00


	//----- nvinfo : EIATTR_SPARSE_MMA_MASK
	.align		4
.L_81:
        /*0088*/ 	.byte	0x03, 0x50
        /*008a*/ 	.short	0x0000


	//----- nvinfo : EIATTR_MAXREG_COUNT
	.align		4
        /*008c*/ 	.byte	0x03, 0x1b
        /*008e*/ 	.short	0x00ff


	//----- nvinfo : EIATTR_NUM_BARRIERS
	.align		4
        /*0090*/ 	.byte	0x02, 0x4c
        /*0092*/ 	.byte	0x01
	.zero		1


	//----- nvinfo : EIATTR_MERCURY_ISA_VERSION
	.align		4
        /*0094*/ 	.byte	0x03, 0x5f
        /*0096*/ 	.short	0x0101


	//----- nvinfo : EIATTR_VRC_CTA_INIT_COUNT
	.align		4
        /*0098*/ 	.byte	0x02, 0x4a
	.zero		1
	.zero		1


	//----- nvinfo : EIATTR_EXIT_INSTR_OFFSETS
	.align		4
        /*009c*/ 	.byte	0x04, 0x1c
        /*009e*/ 	.short	(.L_83 - .L_82)


	//   ....[0]....
.L_82:
        /*00a0*/ 	.word	0x00000dc0


	//   ....[1]....
        /*00a4*/ 	.word	0x00000e50


	//----- nvinfo : EIATTR_CBANK_PARAM_SIZE
	.align		4
.L_83:
        /*00a8*/ 	.byte	0x03, 0x19
        /*00aa*/ 	.short	0x0028


	//----- nvinfo : EIATTR_PARAM_CBANK
	.align		4
        /*00ac*/ 	.byte	0x04, 0x0a
        /*00ae*/ 	.short	(.L_85 - .L_84)
	.align		4
.L_84:
        /*00b0*/ 	.word	index@(.nv.constant0._Z22matrix_multiply_kernelI6__halfEvPKT_S3_PS1_iiiS1_S1_)
        /*00b4*/ 	.short	0x0380
        /*00b6*/ 	.short	0x0028


	//----- nvinfo : EIATTR_SW_WAR
	.align		4
.L_85:
        /*00b8*/ 	.byte	0x04, 0x36
        /*00ba*/ 	.short	(.L_87 - .L_86)
.L_86:
        /*00bc*/ 	.word	0x00000008
.L_87:


//--------------------- .nv.info._Z22matrix_multiply_kernelIfEvPKT_S2_PS0_iiiS0_S0_ --------------------------
	.section	.nv.info._Z22matrix_multiply_kernelIfEvPKT_S2_PS0_iiiS0_S0_,"",@"SHT_CUDA_INFO"
	.sectionflags	@""
	.align	4


	//----- nvinfo : EIATTR_CUDA_API_VERSION
	.align		4
        /*0000*/ 	.byte	0x04, 0x37
        /*0002*/ 	.short	(.L_89 - .L_88)
.L_88:
        /*0004*/ 	.word	0x00000082


	//----- nvinfo : EIATTR_KPARAM_INFO
	.align		4
.L_89:
        /*0008*/ 	.byte	0x04, 0x17
        /*000a*/ 	.short	(.L_91 - .L_90)
.L_90:
        /*000c*/ 	.word	0x00000000
        /*0010*/ 	.short	0x0007
        /*0012*/ 	.short	0x0028
        /*0014*/ 	.byte	0x00, 0xf0, 0x11, 0x00


	//----- nvinfo : EIATTR_KPARAM_INFO
	.align		4
.L_91:
        /*0018*/ 	.byte	0x04, 0x17
        /*001a*/ 	.short	(.L_93 - .L_92)
.L_92:
        /*001c*/ 	.word	0x00000000
        /*0020*/ 	.short	0x0006
        /*0022*/ 	.short	0x0024
        /*0024*/ 	.byte	0x00, 0xf0, 0x11, 0x00


	//----- nvinfo : EIATTR_KPARAM_INFO
	.align		4
.L_93:
        /*0028*/ 	.byte	0x04, 0x17
        /*002a*/ 	.short	(.L_95 - .L_94)
.L_94:
        /*002c*/ 	.word	0x00000000
        /*0030*/ 	.short	0x0005
        /*0032*/ 	.short	0x0020
        /*0034*/ 	.byte	0x00, 0xf0, 0x11, 0x00


	//----- nvinfo : EIATTR_KPARAM_INFO
	.align		4
.L_95:
        /*0038*/ 	.byte	0x04, 0x17
        /*003a*/ 	.short	(.L_97 - .L_96)
.L_96:
        /*003c*/ 	.word	0x00000000
        /*0040*/ 	.short	0x0004
        /*0042*/ 	.short	0x001c
        /*0044*/ 	.byte	0x00, 0xf0, 0x11, 0x00


	//----- nvinfo : EIATTR_KPARAM_INFO
	.align		4
.L_97:
        /*0048*/ 	.byte	0x04, 0x17
        /*004a*/ 	.short	(.L_99 - .L_98)
.L_98:
        /*004c*/ 	.word	0x00000000
        /*0050*/ 	.short	0x0003
        /*0052*/ 	.short	0x0018
        /*0054*/ 	.byte	0x00, 0xf0, 0x11, 0x00


	//----- nvinfo : EIATTR_KPARAM_INFO
	.align		4
.L_99:
        /*0058*/ 	.byte	0x04, 0x17
        /*005a*/ 	.short	(.L_101 - .L_100)
.L_100:
        /*005c*/ 	.word	0x00000000
        /*0060*/ 	.short	0x0002
        /*0062*/ 	.short	0x0010
        /*0064*/ 	.byte	0x00, 0xf5, 0x21, 0x00


	//----- nvinfo : EIATTR_KPARAM_INFO
	.align		4
.L_101:
        /*0068*/ 	.byte	0x04, 0x17
        /*006a*/ 	.short	(.L_103 - .L_102)
.L_102:
        /*006c*/ 	.word	0x00000000
        /*0070*/ 	.short	0x0001
        /*0072*/ 	.short	0x0008
        /*0074*/ 	.byte	0x00, 0xf5, 0x21, 0x00


	//----- nvinfo : EIATTR_KPARAM_INFO
	.align		4
.L_103:
        /*0078*/ 	.byte	0x04, 0x17
        /*007a*/ 	.short	(.L_105 - .L_104)
.L_104:
        /*007c*/ 	.word	0x00000000
        /*0080*/ 	.short	0x0000
        /*0082*/ 	.short	0x0000
        /*0084*/ 	.byte	0x00, 0xf5, 0x21, 0x00


	//----- nvinfo : EIATTR_SPARSE_MMA_MASK
	.align		4
.L_105:
        /*0088*/ 	.byte	0x03, 0x50
        /*008a*/ 	.short	0x0000


	//----- nvinfo : EIATTR_MAXREG_COUNT
	.align		4
        /*008c*/ 	.byte	0x03, 0x1b
        /*008e*/ 	.short	0x00ff


	//----- nvinfo : EIATTR_NUM_BARRIERS
	.align		4
        /*0090*/ 	.byte	0x02, 0x4c
        /*0092*/ 	.byte	0x01
	.zero		1


	//----- nvinfo : EIATTR_MERCURY_ISA_VERSION
	.align		4
        /*0094*/ 	.byte	0x03, 0x5f
        /*0096*/ 	.short	0x0101


	//----- nvinfo : EIATTR_VRC_CTA_INIT_COUNT
	.align		4
        /*0098*/ 	.byte	0x02, 0x4a
	.zero		1
	.zero		1


	//----- nvinfo : EIATTR_EXIT_INSTR_OFFSETS
	.align		4
        /*009c*/ 	.byte	0x04, 0x1c
        /*009e*/ 	.short	(.L_107 - .L_106)


	//   ....[0]....
.L_106:
        /*00a0*/ 	.word	0x000005f0


	//   ....[1]....
        /*00a4*/ 	.word	0x00000690


	//----- nvinfo : EIATTR_CBANK_PARAM_SIZE
	.align		4
.L_107:
        /*00a8*/ 	.byte	0x03, 0x19
        /*00aa*/ 	.short	0x002c


	//----- nvinfo : EIATTR_PARAM_CBANK
	.align		4
        /*00ac*/ 	.byte	0x04, 0x0a
        /*00ae*/ 	.short	(.L_109 - .L_108)
	.align		4
.L_108:
        /*00b0*/ 	.word	index@(.nv.constant0._Z22matrix_multiply_kernelIfEvPKT_S2_PS0_iiiS0_S0_)
        /*00b4*/ 	.short	0x0380
        /*00b6*/ 	.short	0x002c


	//----- nvinfo : EIATTR_SW_WAR
	.align		4
.L_109:
        /*00b8*/ 	.byte	0x04, 0x36
        /*00ba*/ 	.short	(.L_111 - .L_110)
.L_110:
        /*00bc*/ 	.word	0x00000008
.L_111:


//--------------------- .nv.info._Z23matrix_transpose_kernelPKfPfii --------------------------
	.section	.nv.info._Z23matrix_transpose_kernelPKfPfii,"",@"SHT_CUDA_INFO"
	.sectionflags	@""
	.align	4


	//----- nvinfo : EIATTR_CUDA_API_VERSION
	.align		4
        /*0000*/ 	.byte	0x04, 0x37
        /*0002*/ 	.short	(.L_113 - .L_112)
.L_112:
        /*0004*/ 	.word	0x00000082


	//----- nvinfo : EIATTR_KPARAM_INFO
	.align		4
.L_113:
        /*0008*/ 	.byte	0x04, 0x17
        /*000a*/ 	.short	(.L_115 - .L_114)
.L_114:
        /*000c*/ 	.word	0x00000000
        /*0010*/ 	.short	0x0003
        /*0012*/ 	.short	0x0014
        /*0014*/ 	.byte	0x00, 0xf0, 0x11, 0x00


	//----- nvinfo : EIATTR_KPARAM_INFO
	.align		4
.L_115:
        /*0018*/ 	.byte	0x04, 0x17
        /*001a*/ 	.short	(.L_117 - .L_116)
.L_116:
        /*001c*/ 	.word	0x00000000
        /*0020*/ 	.short	0x0002
        /*0022*/ 	.short	0x0010
        /*0024*/ 	.byte	0x00, 0xf0, 0x11, 0x00


	//----- nvinfo : EIATTR_KPARAM_INFO
	.align		4
.L_117:
        /*0028*/ 	.byte	0x04, 0x17
        /*002a*/ 	.short	(.L_119 - .L_118)
.L_118:
        /*002c*/ 	.word	0x00000000
        /*0030*/ 	.short	0x0001
        /*0032*/ 	.short	0x0008
        /*0034*/ 	.byte	0x00, 0xf5, 0x21, 0x00


	//----- nvinfo : EIATTR_KPARAM_INFO
	.align		4
.L_119:
        /*0038*/ 	.byte	0x04, 0x17
        /*003a*/ 	.short	(.L_121 - .L_120)
.L_120:
        /*003c*/ 	.word	0x00000000
        /*0040*/ 	.short	0x0000
        /*0042*/ 	.short	0x0000
        /*0044*/ 	.byte	0x00, 0xf5, 0x21, 0x00


	//----- nvinfo : EIATTR_SPARSE_MMA_MASK
	.align		4
.L_121:
        /*0048*/ 	.byte	0x03, 0x50
        /*004a*/ 	.short	0x0000


	//----- nvinfo : EIATTR_MAXREG_COUNT
	.align		4
        /*004c*/ 	.byte	0x03, 0x1b
        /*004e*/ 	.short	0x00ff


	//----- nvinfo : EIATTR_NUM_BARRIERS
	.align		4
        /*0050*/ 	.byte	0x02, 0x4c
        /*0052*/ 	.byte	0x01
	.zero		1


	//----- nvinfo : EIATTR_MERCURY_ISA_VERSION
	.align		4
        /*0054*/ 	.byte	0x03, 0x5f
        /*0056*/ 	.short	0x0101


	//----- nvinfo : EIATTR_VRC_CTA_INIT_COUNT
	.align		4
        /*0058*/ 	.byte	0x02, 0x4a
	.zero		1
	.zero		1


	//----- nvinfo : EIATTR_EXIT_INSTR_OFFSETS
	.align		4
        /*005c*/ 	.byte	0x04, 0x1c
        /*005e*/ 	.short	(.L_123 - .L_122)


	//   ....[0]....
.L_122:
        /*0060*/ 	.word	0x000001a0


	//   ....[1]....
        /*0064*/ 	.word	0x00000250


	//----- nvinfo : EIATTR_CBANK_PARAM_SIZE
	.align		4
.L_123:
        /*0068*/ 	.byte	0x03, 0x19
        /*006a*/ 	.short	0x0018


	//----- nvinfo : EIATTR_PARAM_CBANK
	.align		4
        /*006c*/ 	.byte	0x04, 0x0a
        /*006e*/ 	.short	(.L_125 - .L_124)
	.align		4
.L_124:
        /*0070*/ 	.word	index@(.nv.constant0._Z23matrix_transpose_kernelPKfPfii)
        /*0074*/ 	.short	0x0380
        /*0076*/ 	.short	0x0018


	//----- nvinfo : EIATTR_SW_WAR
	.align		4
.L_125:
        /*0078*/ 	.byte	0x04, 0x36
        /*007a*/ 	.short	(.L_127 - .L_126)
.L_126:
        /*007c*/ 	.word	0x00000008
.L_127:


//--------------------- .nv.info._Z22gelu_activation_kernelPfS_i --------------------------
	.section	.nv.info._Z22gelu_activation_kernelPfS_i,"",@"SHT_CUDA_INFO"
	.sectionflags	@""
	.align	4


	//----- nvinfo : EIATTR_CUDA_API_VERSION
	.align		4
        /*0000*/ 	.byte	0x04, 0x37
        /*0002*/ 	.short	(.L_129 - .L_128)
.L_128:
        /*0004*/ 	.word	0x00000082


	//----- nvinfo : EIATTR_KPARAM_INFO
	.align		4
.L_129:
        /*0008*/ 	.byte	0x04, 0x17
        /*000a*/ 	.short	(.L_131 - .L_130)
.L_130:
        /*000c*/ 	.word	0x00000000
        /*0010*/ 	.short	0x0002
        /*0012*/ 	.short	0x0010
        /*0014*/ 	.byte	0x00, 0xf0, 0x11, 0x00


	//----- nvinfo : EIATTR_KPARAM_INFO
	.align		4
.L_131:
        /*0018*/ 	.byte	0x04, 0x17
        /*001a*/ 	.short	(.L_133 - .L_132)
.L_132:
        /*001c*/ 	.word	0x00000000
        /*0020*/ 	.short	0x0001
        /*0022*/ 	.short	0x0008
        /*0024*/ 	.byte	0x00, 0xf5, 0x21, 0x00


	//----- nvinfo : EIATTR_KPARAM_INFO
	.align		4
.L_133:
        /*0028*/ 	.byte	0x04, 0x17
        /*002a*/ 	.short	(.L_135 - .L_134)
.L_134:
        /*002c*/ 	.word	0x00000000
        /*0030*/ 	.short	0x0000
        /*0032*/ 	.short	0x0000
        /*0034*/ 	.byte	0x00, 0xf5, 0x21, 0x00


	//----- nvinfo : EIATTR_SPARSE_MMA_MASK
	.align		4
.L_135:
        /*0038*/ 	.byte	0x03, 0x50
        /*003a*/ 	.short	0x0000


	//----- nvinfo : EIATTR_MAXREG_COUNT
	.align		4
        /*003c*/ 	.byte	0x03, 0x1b
        /*003e*/ 	.short	0x00ff


	//----- nvinfo : EIATTR_MERCURY_ISA_VERSION
	.align		4
        /*0040*/ 	.byte	0x03, 0x5f
        /*0042*/ 	.short	0x0101


	//----- nvinfo : EIATTR_VRC_CTA_INIT_COUNT
	.align		4
        /*0044*/ 	.byte	0x02, 0x4a
	.zero		1
	.zero		1


	//----- nvinfo : EIATTR_EXIT_INSTR_OFFSETS
	.align		4
        /*0048*/ 	.byte	0x04, 0x1c
        /*004a*/ 	.short	(.L_137 - .L_136)


	//   ....[0]....
.L_136:
        /*004c*/ 	.word	0x00000070


	//   ....[1]....
        /*0050*/ 	.word	0x00000330


	//----- nvinfo : EIATTR_CBANK_PARAM_SIZE
	.align		4
.L_137:
        /*0054*/ 	.byte	0x03, 0x19
        /*0056*/ 	.short	0x0014


	//----- nvinfo : EIATTR_PARAM_CBANK
	.align		4
        /*0058*/ 	.byte	0x04, 0x0a
        /*005a*/ 	.short	(.L_139 - .L_138)
	.align		4
.L_138:
        /*005c*/ 	.word	index@(.nv.constant0._Z22gelu_activation_kernelPfS_i)
        /*0060*/ 	.short	0x0380
        /*0062*/ 	.short	0x0014


	//----- nvinfo : EIATTR_SW_WAR
	.align		4
.L_139:
        /*0064*/ 	.byte	0x04, 0x36
        /*0066*/ 	.short	(.L_141 - .L_140)
.L_140:
        /*0068*/ 	.word	0x00000008
.L_141:


//--------------------- .nv.info._Z22relu_activation_kernelP6__halfS0_iS_ --------------------------
	.section	.nv.info._Z22relu_activation_kernelP6__halfS0_iS_,"",@"SHT_CUDA_INFO"
	.sectionflags	@""
	.align	4


	//----- nvinfo : EIATTR_CUDA_API_VERSION
	.align		4
        /*0000*/ 	.byte	0x04, 0x37
        /*0002*/ 	.short	(.L_143 - .L_142)
.L_142:
        /*0004*/ 	.word	0x00000082


	//----- nvinfo : EIATTR_KPARAM_INFO
	.align		4
.L_143:
        /*0008*/ 	.byte	0x04, 0x17
        /*000a*/ 	.short	(.L_145 - .L_144)
.L_144:
        /*000c*/ 	.word	0x00000000
        /*0010*/ 	.short	0x0003
        /*0012*/ 	.short	0x0014
        /*0014*/ 	.byte	0x00, 0xf0, 0x09, 0x00


	//----- nvinfo : EIATTR_KPARAM_INFO
	.align		4
.L_145:
        /*0018*/ 	.byte	0x04, 0x17
        /*001a*/ 	.short	(.L_147 - .L_146)
.L_146:
        /*001c*/ 	.word	0x00000000
        /*0020*/ 	.short	0x0002
        /*0022*/ 	.short	0x0010
        /*0024*/ 	.byte	0x00, 0xf0, 0x11, 0x00


	//----- nvinfo : EIATTR_KPARAM_INFO
	.align		4
.L_147:
        /*0028*/ 	.byte	0x04, 0x17
        /*002a*/ 	.short	(.L_149 - .L_148)
.L_148:
        /*002c*/ 	.word	0x00000000
        /*0030*/ 	.short	0x0001
        /*0032*/ 	.short	0x0008
        /*0034*/ 	.byte	0x00, 0xf5, 0x21, 0x00


	//----- nvinfo : EIATTR_KPARAM_INFO
	.align		4
.L_149:
        /*0038*/ 	.byte	0x04, 0x17
        /*003a*/ 	.short	(.L_151 - .L_150)
.L_150:
        /*003c*/ 	.word	0x00000000
        /*0040*/ 	.short	0x0000
        /*0042*/ 	.short	0x0000
        /*0044*/ 	.byte	0x00, 0xf5, 0x21, 0x00


	//----- nvinfo : EIATTR_SPARSE_MMA_MASK
	.align		4
.L_151:
        /*0048*/ 	.byte	0x03, 0x50
        /*004a*/ 	.short	0x0000


	//----- nvinfo : EIATTR_MAXREG_COUNT
	.align		4
        /*004c*/ 	.byte	0x03, 0x1b
        /*004e*/ 	.short	0x00ff


	//----- nvinfo : EIATTR_MERCURY_ISA_VERSION
	.align		4
        /*0050*/ 	.byte	0x03, 0x5f
        /*0052*/ 	.short	0x0101


	//----- nvinfo : EIATTR_VRC_CTA_INIT_COUNT
	.align		4
        /*0054*/ 	.byte	0x02, 0x4a
	.zero		1
	.zero		1


	//----- nvinfo : EIATTR_EXIT_INSTR_OFFSETS
	.align		4
        /*0058*/ 	.byte	0x04, 0x1c
        /*005a*/ 	.short	(.L_153 - .L_152)


	//   ....[0]....
.L_152:
        /*005c*/ 	.word	0x00000070


	//   ....[1]....
        /*0060*/ 	.word	0x00000150


	//----- nvinfo : EIATTR_CBANK_PARAM_SIZE
	.align		4
.L_153:
        /*0064*/ 	.byte	0x03, 0x19
        /*0066*/ 	.short	0x0016


	//----- nvinfo : EIATTR_PARAM_CBANK
	.align		4
        /*0068*/ 	.byte	0x04, 0x0a
        /*006a*/ 	.short	(.L_155 - .L_154)
	.align		4
.L_154:
        /*006c*/ 	.word	index@(.nv.constant0._Z22relu_activation_kernelP6__halfS0_iS_)
        /*0070*/ 	.short	0x0380
        /*0072*/ 	.short	0x0016


	//----- nvinfo : EIATTR_SW_WAR
	.align		4
.L_155:
        /*0074*/ 	.byte	0x04, 0x36
        /*0076*/ 	.short	(.L_157 - .L_156)
.L_156:
        /*0078*/ 	.word	0x00000008
.L_157:


//--------------------- .nv.callgraph             --------------------------
	.section	.nv.callgraph,"",@"SHT_CUDA_CALLGRAPH"
	.align	4
	.sectionentsize	8
	.align		4
        /*0000*/ 	.word	0x00000000
	.align		4
        /*0004*/ 	.word	0xffffffff
	.align		4
        /*0008*/ 	.word	0x00000000
	.align		4
        /*000c*/ 	.word	0xfffffffe
	.align		4
        /*0010*/ 	.word	0x00000000
	.align		4
        /*0014*/ 	.word	0xfffffffd
	.align		4
        /*0018*/ 	.word	0x00000000
	.align		4
        /*001c*/ 	.word	0xfffffffc


//--------------------- .text._Z19batch_matmul_kernelIfEvPKT_S2_PS0_iiiiS0_S0_ --------------------------
	.section	.text._Z19batch_matmul_kernelIfEvPKT_S2_PS0_iiiiS0_S0_,"ax",@progbits
	.align	128
        .global         _Z19batch_matmul_kernelIfEvPKT_S2_PS0_iiiiS0_S0_
        .type           _Z19batch_matmul_kernelIfEvPKT_S2_PS0_iiiiS0_S0_,@function
        .size           _Z19batch_matmul_kernelIfEvPKT_S2_PS0_iiiiS0_S0_,(.L_x_20 - _Z19batch_matmul_kernelIfEvPKT_S2_PS0_iiiiS0_S0_)
        .other          _Z19batch_matmul_kernelIfEvPKT_S2_PS0_iiiiS0_S0_,@"STO_CUDA_ENTRY STV_DEFAULT"
_Z19batch_matmul_kernelIfEvPKT_S2_PS0_iiiiS0_S0_:
.text._Z19batch_matmul_kernelIfEvPKT_S2_PS0_iiiiS0_S0_:
[----:B------:R-:W-:Y:S08]  /*0000*/  LDC R1, c[0x0][0x37c] ;  /* 0x0000df00ff017b82 */ /* 0x000ff00000000800 */
[----:B------:R-:W0:Y:S01]  /*0010*/  LDC R20, c[0x0][0x364] ;  /* 0x0000d900ff147b82 */ /* 0x000e220000000800 */
[----:B------:R-:W0:Y:S01]  /*0020*/  S2R R18, SR_TID.Y ;  /* 0x0000000000127919 */ /* 0x000e220000002200 */
[----:B------:R-:W1:Y:S01]  /*0030*/  LDCU.64 UR8, c[0x0][0x358] ;  /* 0x00006b00ff0877ac */ /* 0x000e620008000a00 */
[----:B------:R-:W-:Y:S01]  /*0040*/  HFMA2 R16, -RZ, RZ, 0, 0 ;  /* 0x00000000ff107431 */ /* 0x000fe200000001ff */
[----:B------:R-:W2:Y:S04]  /*0050*/  S2R R17, SR_TID.X ;  /* 0x0000000000117919 */ /* 0x000ea80000002100 */
[----:B------:R-:W3:Y:S08]  /*0060*/  LDC R0, c[0x0][0x3a4] ;  /* 0x0000e900ff007b82 */ /* 0x000ef00000000800 */
[----:B------:R-:W3:Y:S08]  /*0070*/  LDC R19, c[0x0][0x368] ;  /* 0x0000da00ff137b82 */ /* 0x000ef00000000800 */
[----:B------:R-:W0:Y:S08]  /*0080*/  S2UR UR4, SR_CTAID.Y ;  /* 0x00000000000479c3 */ /* 0x000e300000002600 */
[----:B------:R-:W2:Y:S08]  /*0090*/  S2UR UR5, SR_CTAID.X ;  /* 0x00000000000579c3 */ /* 0x000eb00000002500 */
[----:B------:R-:W2:Y:S01]  /*00a0*/  LDC R2, c[0x0][0x360] ;  /* 0x0000d800ff027b82 */ /* 0x000ea20000000800 */
[----:B---3--:R-:W-:-:S04]  /*00b0*/  IADD3 R0, PT, PT, R19, -0x1, R0 ;  /* 0xffffffff13007810 */ /* 0x008fc80007ffe000 */
[----:B------:R-:W-:-:S03]  /*00c0*/  ISETP.GT.U32.AND P0, PT, R19, R0, PT ;  /* 0x000000001300720c */ /* 0x000fc60003f04070 */
[----:B------:R-:W3:Y:S01]  /*00d0*/  S2UR UR7, SR_CTAID.Z ;  /* 0x00000000000779c3 */ /* 0x000ee20000002700 */
[----:B0-----:R-:W-:Y:S02]  /*00e0*/  IMAD R14, R20, UR4, R18 ;  /* 0x00000004140e7c24 */ /* 0x001fe4000f8e0212 */
[----:B--2---:R-:W-:-:S07]  /*00f0*/  IMAD R15, R2, UR5, R17 ;  /* 0x00000005020f7c24 */ /* 0x004fce000f8e0211 */
[----:B-1----:R-:W-:Y:S05]  /*0100*/  @P0 BRA `(.L_x_0) ;  /* 0x0000000800a80947 */ /* 0x002fea0003800000 */
[----:B------:R-:W0:Y:S01]  /*0110*/  I2F.U32.RP R4, R19 ;  /* 0x0000001300047306 */ /* 0x000e220000209000 */
[----:B------:R-:W1:Y:S01]  /*0120*/  S2R R13, SR_TID.Z ;  /* 0x00000000000d7919 */ /* 0x000e620000002300 */
[----:B------:R-:W2:Y:S01]  /*0130*/  S2UR UR5, SR_CgaCtaId ;  /* 0x00000000000579c3 */ /* 0x000ea20000008800 */
[C---:B------:R-:W-:Y:S01]  /*0140*/  ISETP.NE.U32.AND P2, PT, R19.reuse, RZ, PT ;  /* 0x000000ff1300720c */ /* 0x040fe20003f45070 */
[----:B------:R-:W-:Y:S01]  /*0150*/  UMOV UR4, 0x400 ;  /* 0x0000040000047882 */ /* 0x000fe20000000000 */
[C---:B------:R-:W-:Y:S01]  /*0160*/  IMAD R12, R19.reuse, R18, RZ ;  /* 0x00000012130c7224 */ /* 0x040fe200078e02ff */
[C---:B------:R-:W-:Y:S02]  /*0170*/  LOP3.LUT R21, R19.reuse, 0x7, RZ, 0xc0, !PT ;  /* 0x0000000713157812 */ /* 0x040fe400078ec0ff */
[----:B------:R-:W-:Y:S02]  /*0180*/  LOP3.LUT R11, R19, 0x78, RZ, 0xc0, !PT ;  /* 0x00000078130b7812 */ /* 0x000fe400078ec0ff */
[----:B------:R-:W-:Y:S01]  /*0190*/  MOV R16, RZ ;  /* 0x000000ff00107202 */ /* 0x000fe20000000f00 */
[----:B0-----:R-:W0:Y:S01]  /*01a0*/  MUFU.RCP R4, R4 ;  /* 0x0000000400047308 */ /* 0x001e220000001000 */
[----:B--2---:R-:W-:Y:S01]  /*01b0*/  ULEA UR4, UR5, UR4, 0x18 ;  /* 0x0000000405047291 */ /* 0x004fe2000f8ec0ff */
[----:B0-----:R-:W-:-:S06]  /*01c0*/  VIADD R2, R4, 0xffffffe ;  /* 0x0ffffffe04027836 */ /* 0x001fcc0000000000 */
[----:B------:R0:W2:Y:S02]  /*01d0*/  F2I.FTZ.U32.TRUNC.NTZ R3, R2 ;  /* 0x0000000200037305 */ /* 0x0000a4000021f000 */
[----:B0-----:R-:W-:Y:S01]  /*01e0*/  IMAD.MOV.U32 R2, RZ, RZ, RZ ;  /* 0x000000ffff027224 */ /* 0x001fe200078e00ff */
[----:B--2---:R-:W-:-:S05]  /*01f0*/  IADD3 R6, PT, PT, RZ, -R3, RZ ;  /* 0x80000003ff067210 */ /* 0x004fca0007ffe0ff */
[----:B------:R-:W-:Y:S01]  /*0200*/  IMAD R5, R6, R19, RZ ;  /* 0x0000001306057224 */ /* 0x000fe200078e02ff */
[----:B------:R-:W-:-:S03]  /*0210*/  LEA R6, R12, UR4, 0x2 ;  /* 0x000000040c067c11 */ /* 0x000fc6000f8e10ff */
[----:B------:R-:W-:Y:S01]  /*0220*/  IMAD.HI.U32 R3, R3, R5, R2 ;  /* 0x0000000503037227 */ /* 0x000fe200078e0002 */
[----:B------:R-:W-:-:S03]  /*0230*/  IADD3 R6, PT, PT, R6, 0x10, RZ ;  /* 0x0000001006067810 */ /* 0x000fc60007ffe0ff */
[----:B-1----:R-:W-:Y:S02]  /*0240*/  IMAD R2, R20, R13, R18 ;  /* 0x0000000d14027224 */ /* 0x002fe400078e0212 */
[----:B------:R-:W-:-:S05]  /*0250*/  IMAD.HI.U32 R3, R3, R0, RZ ;  /* 0x0000000003037227 */ /* 0x000fca00078e00ff */
[----:B------:R-:W-:-:S05]  /*0260*/  IADD3 R5, PT, PT, -R3, RZ, RZ ;  /* 0x000000ff03057210 */ /* 0x000fca0007ffe1ff */
[----:B------:R-:W-:Y:S02]  /*0270*/  IMAD R0, R19, R5, R0 ;  /* 0x0000000513007224 */ /* 0x000fe400078e0200 */
[----:B------:R-:W3:Y:S03]  /*0280*/  LDC R5, c[0x0][0x39c] ;  /* 0x0000e700ff057b82 */ /* 0x000ee60000000800 */
[----:B------:R-:W-:-:S13]  /*0290*/  ISETP.GE.U32.AND P0, PT, R0, R19, PT ;  /* 0x000000130000720c */ /* 0x000fda0003f06070 */
[----:B------:R-:W-:Y:S02]  /*02a0*/  @P0 IMAD.IADD R0, R0, 0x1, -R19 ;  /* 0x0000000100000824 */ /* 0x000fe400078e0a13 */
[----:B------:R-:W-:-:S03]  /*02b0*/  @P0 VIADD R3, R3, 0x1 ;  /* 0x0000000103030836 */ /* 0x000fc60000000000 */
[-C--:B------:R-:W-:Y:S01]  /*02c0*/  ISETP.GE.U32.AND P1, PT, R0, R19.reuse, PT ;  /* 0x000000130000720c */ /* 0x080fe20003f26070 */
[----:B------:R-:W-:Y:S02]  /*02d0*/  IMAD R0, R20, R19, RZ ;  /* 0x0000001314007224 */ /* 0x000fe400078e02ff */
[----:B---3--:R-:W-:-:S03]  /*02e0*/  IMAD R10, R5, UR7, R14 ;  /* 0x00000007050a7c24 */ /* 0x008fc6000f8e020e */
[----:B------:R-:W-:-:S04]  /*02f0*/  SHF.L.U32 R0, R0, 0x2, RZ ;  /* 0x0000000200007819 */ /* 0x000fc800000006ff */
[----:B------:R-:W-:Y:S01]  /*0300*/  LEA R8, R17, R0, 0x2 ;  /* 0x0000000011087211 */ /* 0x000fe200078e10ff */
[----:B------:R-:W-:Y:S02]  /*0310*/  VIADD R9, R0, UR4 ;  /* 0x0000000400097c36 */ /* 0x000fe40008000000 */
[----:B------:R-:W-:Y:S01]  /*0320*/  @P1 VIADD R3, R3, 0x1 ;  /* 0x0000000103031836 */ /* 0x000fe20000000000 */
[----:B------:R-:W-:Y:S01]  /*0330*/  @!P2 LOP3.LUT R3, RZ, R19, RZ, 0x33, !PT ;  /* 0x00000013ff03a212 */ /* 0x000fe200078e33ff */
[----:B------:R-:W-:Y:S01]  /*0340*/  IMAD R7, R2, 0x4, R9 ;  /* 0x0000000402077824 */ /* 0x000fe200078e0209 */
[----:B------:R-:W-:Y:S01]  /*0350*/  IADD3 R8, PT, PT, R8, UR4, RZ ;  /* 0x0000000408087c10 */ /* 0x000fe2000fffe0ff */
[----:B------:R-:W-:Y:S01]  /*0360*/  UMOV UR4, URZ ;  /* 0x000000ff00047c82 */ /* 0x000fe20008000000 */
[----:B------:R-:W-:-:S07]  /*0370*/  VIMNMX.U32 R0, PT, PT, R3, 0x1, !PT ;  /* 0x0000000103007848 */ /* 0x000fce0007fe0000 */
.L_x_8:
[----:B0-----:R-:W0:Y:S01]  /*0380*/  LDC.64 R2, c[0x0][0x3a0] ;  /* 0x0000e800ff027b82 */ /* 0x001e220000000a00 */
[----:B------:R-:W-:Y:S01]  /*0390*/  IMAD R22, R19, UR4, R18 ;  /* 0x0000000413167c24 */ /* 0x000fe2000f8e0212 */
[----:B------:R-:W1:Y:S04]  /*03a0*/  LDCU UR5, c[0x0][0x39c] ;  /* 0x00007380ff0577ac */ /* 0x000e680008000800 */
[----:B0-----:R-:W-:-:S04]  /*03b0*/  ISETP.GE.U32.AND P0, PT, R22, R3, PT ;  /* 0x000000031600720c */ /* 0x001fc80003f06070 */
[----:B------:R-:W-:-:S13]  /*03c0*/  ISETP.GE.OR P0, PT, R15, R2, P0 ;  /* 0x000000020f00720c */ /* 0x000fda0000706670 */
[----:B------:R-:W0:Y:S01]  /*03d0*/  @!P0 LDC.64 R4, c[0x0][0x388] ;  /* 0x0000e200ff048b82 */ /* 0x000e220000000a00 */
[----:B------:R-:W-:Y:S02]  /*03e0*/  @!P0 IMAD R3, R3, UR7, R22 ;  /* 0x0000000703038c24 */ /* 0x000fe4000f8e0216 */
[----:B------:R-:W-:Y:S02]  /*03f0*/  IMAD.MOV.U32 R22, RZ, RZ, RZ ;  /* 0x000000ffff167224 */ /* 0x000fe400078e00ff */
[----:B------:R-:W-:Y:S01]  /*0400*/  @!P0 IMAD R3, R3, R2, R15 ;  /* 0x0000000203038224 */ /* 0x000fe200078e020f */
[----:B------:R-:W-:Y:S03]  /*0410*/  BSSY.RECONVERGENT B0, `(.L_x_1) ;  /* 0x000000e000007945 */ /* 0x000fe60003800200 */
[----:B0-----:R-:W-:-:S05]  /*0420*/  @!P0 IMAD.WIDE.U32 R4, R3, 0x4, R4 ;  /* 0x0000000403048825 */ /* 0x001fca00078e0004 */
[----:B------:R0:W5:Y:S01]  /*0430*/  @!P0 LDG.E R22, desc[UR8][R4.64] ;  /* 0x0000000804168981 */ /* 0x000162000c1e1900 */
[----:B-1----:R-:W-:Y:S02]  /*0440*/  ISETP.GE.AND P0, PT, R14, UR5, PT ;  /* 0x000000050e007c0c */ /* 0x002fe4000bf06270 */
[----:B------:R-:W-:-:S11]  /*0450*/  MOV R2, RZ ;  /* 0x000000ff00027202 */ /* 0x000fd60000000f00 */
[----:B0-----:R-:W-:Y:S05]  /*0460*/  @P0 BRA `(.L_x_2) ;  /* 0x0000000000200947 */ /* 0x001fea0003800000 */
[----:B------:R-:W0:Y:S01]  /*0470*/  LDC R4, c[0x0][0x3a4] ;  /* 0x0000e900ff047b82 */ /* 0x000e220000000800 */
[----:B------:R-:W-:-:S05]  /*0480*/  IMAD R5, R19, UR4, R13 ;  /* 0x0000000413057c24 */ /* 0x000fca000f8e020d */
[----:B0-----:R-:W-:-:S13]  /*0490*/  ISETP.GE.U32.AND P0, PT, R5, R4, PT ;  /* 0x000000040500720c */ /* 0x001fda0003f06070 */
[----:B------:R-:W-:Y:S05]  /*04a0*/  @P0 BRA `(.L_x_2) ;  /* 0x0000000000100947 */ /* 0x000fea0003800000 */
[----:B------:R-:W0:Y:S01]  /*04b0*/  LDC.64 R2, c[0x0][0x380] ;  /* 0x0000e000ff027b82 */ /* 0x000e220000000a00 */
[----:B------:R-:W-:-:S04]  /*04c0*/  IMAD R5, R10, R4, R5 ;  /* 0x000000040a057224 */ /* 0x000fc800078e0205 */
[----:B0-----:R-:W-:-:S06]  /*04d0*/  IMAD.WIDE.U32 R2, R5, 0x4, R2 ;  /* 0x0000000405027825 */ /* 0x001fcc00078e0002 */
[----:B------:R0:W5:Y:S02]  /*04e0*/  LDG.E R2, desc[UR8][R2.64] ;  /* 0x0000000802027981 */ /* 0x000164000c1e1900 */
.L_x_2:
[----:B------:R-:W-:Y:S05]  /*04f0*/  BSYNC.RECONVERGENT B0 ;  /* 0x0000000000007941 */ /* 0x000fea0003800200 */
.L_x_1:
[----:B------:R-:W1:Y:S01]  /*0500*/  S2UR UR6, SR_CgaCtaId ;  /* 0x00000000000679c3 */ /* 0x000e620000008800 */
[----:B------:R-:W-:Y:S01]  /*0510*/  UMOV UR5, 0x400 ;  /* 0x0000040000057882 */ /* 0x000fe20000000000 */
[----:B0-----:R-:W-:Y:S01]  /*0520*/  IMAD.IADD R3, R12, 0x1, R13 ;  /* 0x000000010c037824 */ /* 0x001fe200078e020d */
[----:B------:R-:W-:Y:S01]  /*0530*/  ISETP.GE.U32.AND P0, PT, R19, 0x8, PT ;  /* 0x000000081300780c */ /* 0x000fe20003f06070 */
[----:B-1----:R-:W-:-:S06]  /*0540*/  ULEA UR5, UR6, UR5, 0x18 ;  /* 0x0000000506057291 */ /* 0x002fcc000f8ec0ff */
[----:B------:R-:W-:Y:S01]  /*0550*/  LEA R5, R3, UR5, 0x2 ;  /* 0x0000000503057c11 */ /* 0x000fe2000f8e10ff */
[----:B------:R-:W-:-:S04]  /*0560*/  HFMA2 R3, -RZ, RZ, 0, 0 ;  /* 0x00000000ff037431 */ /* 0x000fc800000001ff */
[----:B-----5:R0:W-:Y:S04]  /*0570*/  STS [R5], R2 ;  /* 0x0000000205007388 */ /* 0x0201e80000000800 */
[----:B------:R0:W-:Y:S01]  /*0580*/  STS [R7], R22 ;  /* 0x0000001607007388 */ /* 0x0001e20000000800 */
[----:B------:R-:W-:Y:S06]  /*0590*/  BAR.SYNC.DEFER_BLOCKING 0x0 ;  /* 0x0000000000007b1d */ /* 0x000fec0000010000 */
[----:B------:R-:W-:Y:S05]  /*05a0*/  @!P0 BRA `(.L_x_3) ;  /* 0x0000000000a48947 */ /* 0x000fea0003800000 */
[----:B------:R-:W-:Y:S01]  /*05b0*/  LOP3.LUT R3, R19, 0xfffffff8, RZ, 0xc0, !PT ;  /* 0xfffffff813037812 */ /* 0x000fe200078ec0ff */
[----:B0-----:R-:W-:Y:S01]  /*05c0*/  IMAD.MOV.U32 R2, RZ, RZ, R6 ;  /* 0x000000ffff027224 */ /* 0x001fe200078e0006 */
[----:B------:R-:W-:Y:S02]  /*05d0*/  MOV R5, R8 ;  /* 0x0000000800057202 */ /* 0x000fe40000000f00 */
[----:B------:R-:W-:-:S07]  /*05e0*/  IADD3 R3, PT, PT, -R3, RZ, RZ ;  /* 0x000000ff03037210 */ /* 0x000fce0007ffe1ff */
.L_x_4:
[----:B------:R-:W-:Y:S01]  /*05f0*/  LDS R25, [R2+-0x10] ;  /* 0xfffff00002197984 */ /* 0x000fe20000000800 */
[C---:B------:R-:W-:Y:S01]  /*0600*/  IMAD R29, R20.reuse, 0x4, R5 ;  /* 0x00000004141d7824 */ /* 0x040fe200078e0205 */
[----:B------:R-:W-:Y:S02]  /*0610*/  IADD3 R3, PT, PT, R3, 0x8, RZ ;  /* 0x0000000803037810 */ /* 0x000fe40007ffe0ff */
[----:B------:R0:W1:Y:S02]  /*0620*/  LDS R22, [R5] ;  /* 0x0000000005167984 */ /* 0x0000640000000800 */
[----:B------:R-:W-:Y:S02]  /*0630*/  LEA R24, R20, R29, 0x2 ;  /* 0x0000001d14187211 */ /* 0x000fe400078e10ff */
[----:B------:R-:W-:Y:S01]  /*0640*/  LDS R4, [R2+-0xc] ;  /* 0xfffff40002047984 */ /* 0x000fe20000000800 */
[----:B------:R-:W-:-:S03]  /*0650*/  ISETP.NE.AND P0, PT, R3, RZ, PT ;  /* 0x000000ff0300720c */ /* 0x000fc60003f05270 */
[----:B------:R-:W2:Y:S01]  /*0660*/  LDS R23, [R29] ;  /* 0x000000001d177984 */ /* 0x000ea20000000800 */
[C---:B0-----:R-:W-:Y:S01]  /*0670*/  LEA R5, R20.reuse, R5, 0x5 ;  /* 0x0000000514057211 */ /* 0x041fe200078e28ff */
[----:B-1----:R-:W-:Y:S01]  /*0680*/  FFMA R27, R25, R22, R16 ;  /* 0x00000016191b7223 */ /* 0x002fe20000000010 */
[C---:B------:R-:W-:Y:S01]  /*0690*/  LEA R22, R20.reuse, R24, 0x2 ;  /* 0x0000001814167211 */ /* 0x040fe200078e10ff */
[----:B------:R-:W-:Y:S04]  /*06a0*/  LDS R16, [R2+-0x8] ;  /* 0xfffff80002107984 */ /* 0x000fe80000000800 */
[----:B------:R0:W1:Y:S01]  /*06b0*/  LDS R25, [R24] ;  /* 0x0000000018197984 */ /* 0x0000620000000800 */
[----:B------:R-:W-:Y:S02]  /*06c0*/  IMAD R26, R20, 0x4, R22 ;  /* 0x00000004141a7824 */ /* 0x000fe400078e0216 */
[----:B--2---:R-:W-:-:S02]  /*06d0*/  FFMA R27, R4, R23, R27 ;  /* 0x00000017041b7223 */ /* 0x004fc4000000001b */
[----:B------:R-:W-:Y:S01]  /*06e0*/  LDS R4, [R2+-0x4] ;  /* 0xfffffc0002047984 */ /* 0x000fe20000000800 */
[----:B------:R-:W-:-:S03]  /*06f0*/  LEA R29, R20, R26, 0x2 ;  /* 0x0000001a141d7211 */ /* 0x000fc600078e10ff */
[----:B------:R2:W3:Y:S01]  /*0700*/  LDS R23, [R22] ;  /* 0x0000000016177984 */ /* 0x0004e20000000800 */
[----:B0-----:R-:W-:-:S05]  /*0710*/  LEA R24, R20, R29, 0x2 ;  /* 0x0000001d14187211 */ /* 0x001fca00078e10ff */
[----:B--2---:R-:W-:Y:S02]  /*0720*/  IMAD R22, R20, 0x4, R24 ;  /* 0x0000000414167824 */ /* 0x004fe400078e0218 */
[----:B------:R-:W-:Y:S04]  /*0730*/  LDS R24, [R24] ;  /* 0x0000000018187984 */ /* 0x000fe80000000800 */
[----:B------:R-:W-:Y:S01]  /*0740*/  LDS R22, [R22] ;  /* 0x0000000016167984 */ /* 0x000fe20000000800 */
[----:B-1----:R-:W-:-:S03]  /*0750*/  FFMA R27, R16, R25, R27 ;  /* 0x00000019101b7223 */ /* 0x002fc6000000001b */
[----:B------:R-:W-:Y:S04]  /*0760*/  LDS R16, [R2] ;  /* 0x0000000002107984 */ /* 0x000fe80000000800 */
[----:B------:R-:W0:Y:S01]  /*0770*/  LDS R25, [R26] ;  /* 0x000000001a197984 */ /* 0x000e220000000800 */
[----:B---3--:R-:W-:-:S03]  /*0780*/  FFMA R27, R4, R23, R27 ;  /* 0x00000017041b7223 */ /* 0x008fc6000000001b */
[----:B------:R-:W-:Y:S04]  /*0790*/  LDS R4, [R29] ;  /* 0x000000001d047984 */ /* 0x000fe80000000800 */
[----:B------:R-:W1:Y:S01]  /*07a0*/  LDS R23, [R2+0x4] ;  /* 0x0000040002177984 */ /* 0x000e620000000800 */
[----:B0-----:R-:W-:-:S03]  /*07b0*/  FFMA R16, R16, R25, R27 ;  /* 0x0000001910107223 */ /* 0x001fc6000000001b */
[----:B------:R-:W0:Y:S04]  /*07c0*/  LDS R25, [R2+0x8] ;  /* 0x0000080002197984 */ /* 0x000e280000000800 */
[----:B------:R2:W3:Y:S01]  /*07d0*/  LDS R27, [R2+0xc] ;  /* 0x00000c00021b7984 */ /* 0x0004e20000000800 */
[----:B-1----:R-:W-:Y:S01]  /*07e0*/  FFMA R4, R23, R4, R16 ;  /* 0x0000000417047223 */ /* 0x002fe20000000010 */
[----:B--2---:R-:W-:-:S03]  /*07f0*/  VIADD R2, R2, 0x20 ;  /* 0x0000002002027836 */ /* 0x004fc60000000000 */
[----:B0-----:R-:W-:-:S04]  /*0800*/  FFMA R4, R25, R24, R4 ;  /* 0x0000001819047223 */ /* 0x001fc80000000004 */
[----:B---3--:R-:W-:Y:S01]  /*0810*/  FFMA R16, R27, R22, R4 ;  /* 0x000000161b107223 */ /* 0x008fe20000000004 */
[----:B------:R-:W-:Y:S06]  /*0820*/  @P0 BRA `(.L_x_4) ;  /* 0xfffffffc00700947 */ /* 0x000fec000383ffff */
[----:B------:R-:W-:-:S07]  /*0830*/  MOV R3, R11 ;  /* 0x0000000b00037202 */ /* 0x000fce0000000f00 */
.L_x_3:
[----:B------:R-:W-:-:S13]  /*0840*/  ISETP.NE.AND P0, PT, R21, RZ, PT ;  /* 0x000000ff1500720c */ /* 0x000fda0003f05270 */
[----:B------:R-:W-:Y:S05]  /*0850*/  @!P0 BRA `(.L_x_5) ;  /* 0x0000000000c48947 */ /* 0x000fea0003800000 */
[----:B0-----:R-:W-:-:S04]  /*0860*/  IADD3 R2, PT, PT, R21, -0x1, RZ ;  /* 0xffffffff15027810 */ /* 0x001fc80007ffe0ff */
[----:B------:R-:W-:-:S13]  /*0870*/  ISETP.GE.U32.AND P0, PT, R2, 0x3, PT ;  /* 0x000000030200780c */ /* 0x000fda0003f06070 */
[----:B------:R-:W-:Y:S05]  /*0880*/  @!P0 BRA `(.L_x_6) ;  /* 0x0000000000508947 */ /* 0x000fea0003800000 */
[C---:B------:R-:W-:Y:S02]  /*0890*/  IMAD R4, R3.reuse, R20, R17 ;  /* 0x0000001403047224 */ /* 0x040fe400078e0211 */
[----:B------:R-:W-:Y:S01]  /*08a0*/  IMAD.IADD R2, R12, 0x1, R3 ;  /* 0x000000010c027824 */ /* 0x000fe200078e0203 */
[----:B------:R-:W-:Y:S02]  /*08b0*/  IADD3 R3, PT, PT, R3, 0x4, RZ ;  /* 0x0000000403037810 */ /* 0x000fe40007ffe0ff */
[----:B------:R-:W-:Y:S02]  /*08c0*/  LEA R29, R4, R9, 0x2 ;  /* 0x00000009041d7211 */ /* 0x000fe400078e10ff */
[----:B------:R-:W-:Y:S02]  /*08d0*/  LEA R24, R2, UR5, 0x2 ;  /* 0x0000000502187c11 */ /* 0x000fe4000f8e10ff */
[C---:B------:R-:W-:Y:S01]  /*08e0*/  LEA R25, R20.reuse, R29, 0x2 ;  /* 0x0000001d14197211 */ /* 0x040fe200078e10ff */
[----:B------:R-:W-:Y:S04]  /*08f0*/  LDS R22, [R29] ;  /* 0x000000001d167984 */ /* 0x000fe80000000800 */
[----:B------:R-:W0:Y:S01]  /*0900*/  LDS R27, [R24] ;  /* 0x00000000181b7984 */ /* 0x000e220000000800 */
[----:B------:R-:W-:-:S03]  /*0910*/  IMAD R26, R20, 0x4, R25 ;  /* 0x00000004141a7824 */ /* 0x000fc600078e0219 */
[----:B------:R-:W-:Y:S02]  /*0920*/  LDS R4, [R24+0x4] ;  /* 0x0000040018047984 */ /* 0x000fe40000000800 */
[----:B------:R-:W-:Y:S02]  /*0930*/  LEA R28, R20, R26, 0x2 ;  /* 0x0000001a141c7211 */ /* 0x000fe400078e10ff */
[----:B------:R-:W1:Y:S04]  /*0940*/  LDS R25, [R25] ;  /* 0x0000000019197984 */ /* 0x000e680000000800 */
[----:B------:R-:W-:Y:S04]  /*0950*/  LDS R2, [R26] ;  /* 0x000000001a027984 */ /* 0x000fe80000000800 */
[----:B------:R-:W2:Y:S04]  /*0960*/  LDS R23, [R24+0x8] ;  /* 0x0000080018177984 */ /* 0x000ea80000000800 */
[----:B------:R-:W-:Y:S04]  /*0970*/  LDS R5, [R24+0xc] ;  /* 0x00000c0018057984 */ /* 0x000fe80000000800 */
[----:B------:R-:W3:Y:S01]  /*0980*/  LDS R28, [R28] ;  /* 0x000000001c1c7984 */ /* 0x000ee20000000800 */
[----:B0-----:R-:W-:-:S04]  /*0990*/  FFMA R27, R27, R22, R16 ;  /* 0x000000161b1b7223 */ /* 0x001fc80000000010 */
[----:B-1----:R-:W-:-:S04]  /*09a0*/  FFMA R4, R4, R25, R27 ;  /* 0x0000001904047223 */ /* 0x002fc8000000001b */
[----:B--2---:R-:W-:-:S04]  /*09b0*/  FFMA R2, R23, R2, R4 ;  /* 0x0000000217027223 */ /* 0x004fc80000000004 */
[----:B---3--:R-:W-:-:S07]  /*09c0*/  FFMA R16, R5, R28, R2 ;  /* 0x0000001c05107223 */ /* 0x008fce0000000002 */
.L_x_6:
[----:B------:R-:W-:-:S13]  /*09d0*/  LOP3.LUT P0, R2, R19, 0x3, RZ, 0xc0, !PT ;  /* 0x0000000313027812 */ /* 0x000fda000780c0ff */
[----:B------:R-:W-:Y:S05]  /*09e0*/  @!P0 BRA `(.L_x_5) ;  /* 0x0000000000608947 */ /* 0x000fea0003800000 */
[----:B------:R-:W-:Y:S02]  /*09f0*/  ISETP.NE.AND P0, PT, R2, 0x1, PT ;  /* 0x000000010200780c */ /* 0x000fe40003f05270 */
[----:B------:R-:W-:-:S04]  /*0a00*/  LOP3.LUT R4, R19, 0x1, RZ, 0xc0, !PT ;  /* 0x0000000113047812 */ /* 0x000fc800078ec0ff */
[----:B------:R-:W-:-:S07]  /*0a10*/  ISETP.NE.U32.AND P1, PT, R4, 0x1, PT ;  /* 0x000000010400780c */ /* 0x000fce0003f25070 */
[----:B------:R-:W-:Y:S06]  /*0a20*/  @!P0 BRA `(.L_x_7) ;  /* 0x0000000000308947 */ /* 0x000fec0003800000 */
[C---:B------:R-:W-:Y:S02]  /*0a30*/  IMAD R4, R3.reuse, R20, R17 ;  /* 0x0000001403047224 */ /* 0x040fe400078e0211 */
[----:B------:R-:W-:Y:S02]  /*0a40*/  IMAD.IADD R2, R12, 0x1, R3 ;  /* 0x000000010c027824 */ /* 0x000fe400078e0203 */
[----:B------:R-:W-:Y:S01]  /*0a50*/  VIADD R3, R3, 0x2 ;  /* 0x0000000203037836 */ /* 0x000fe20000000000 */
[----:B------:R-:W-:Y:S02]  /*0a60*/  LEA R23, R4, R9, 0x2 ;  /* 0x0000000904177211 */ /* 0x000fe400078e10ff */
[----:B------:R-:W-:Y:S02]  /*0a70*/  LEA R2, R2, UR5, 0x2 ;  /* 0x0000000502027c11 */ /* 0x000fe4000f8e10ff */
[----:B------:R-:W-:Y:S01]  /*0a80*/  LEA R22, R20, R23, 0x2 ;  /* 0x0000001714167211 */ /* 0x000fe200078e10ff */
[----:B------:R-:W-:Y:S04]  /*0a90*/  LDS R4, [R23] ;  /* 0x0000000017047984 */ /* 0x000fe80000000800 */
[----:B------:R-:W0:Y:S04]  /*0aa0*/  LDS R5, [R2] ;  /* 0x0000000002057984 */ /* 0x000e280000000800 */
[----:B------:R-:W-:Y:S04]  /*0ab0*/  LDS R25, [R2+0x4] ;  /* 0x0000040002197984 */ /* 0x000fe80000000800 */
[----:B------:R-:W1:Y:S01]  /*0ac0*/  LDS R22, [R22] ;  /* 0x0000000016167984 */ /* 0x000e620000000800 */
[----:B0-----:R-:W-:-:S04]  /*0ad0*/  FFMA R4, R5, R4, R16 ;  /* 0x0000000405047223 */ /* 0x001fc80000000010 */
[----:B-1----:R-:W-:-:S07]  /*0ae0*/  FFMA R16, R25, R22, R4 ;  /* 0x0000001619107223 */ /* 0x002fce0000000004 */
.L_x_7:
[----:B------:R-:W-:Y:S05]  /*0af0*/  @P1 BRA `(.L_x_5) ;  /* 0x00000000001c1947 */ /* 0x000fea0003800000 */
[-C--:B------:R-:W-:Y:S01]  /*0b00*/  IMAD R4, R20, R3.reuse, R17 ;  /* 0x0000000314047224 */ /* 0x080fe200078e0211 */
[----:B------:R-:W-:-:S04]  /*0b10*/  IADD3 R2, PT, PT, R12, R3, RZ ;  /* 0x000000030c027210 */ /* 0x000fc80007ffe0ff */
[----:B------:R-:W-:Y:S02]  /*0b20*/  LEA R4, R4, R9, 0x2 ;  /* 0x0000000904047211 */ /* 0x000fe400078e10ff */
[----:B------:R-:W-:-:S04]  /*0b30*/  LEA R2, R2, UR5, 0x2 ;  /* 0x0000000502027c11 */ /* 0x000fc8000f8e10ff */
[----:B------:R-:W-:Y:S04]  /*0b40*/  LDS R4, [R4] ;  /* 0x0000000004047984 */ /* 0x000fe80000000800 */
[----:B------:R-:W0:Y:S02]  /*0b50*/  LDS R3, [R2] ;  /* 0x0000000002037984 */ /* 0x000e240000000800 */
[----:B0-----:R-:W-:-:S07]  /*0b60*/  FFMA R16, R3, R4, R16 ;  /* 0x0000000403107223 */ /* 0x001fce0000000010 */
.L_x_5:
[----:B------:R-:W-:Y:S01]  /*0b70*/  UIADD3 UR4, UPT, UPT, UR4, 0x1, URZ ;  /* 0x0000000104047890 */ /* 0x000fe2000fffe0ff */
[----:B------:R-:W-:Y:S05]  /*0b80*/  BAR.SYNC.DEFER_BLOCKING 0x0 ;  /* 0x0000000000007b1d */ /* 0x000fea0000010000 */
[----:B------:R-:W-:-:S13]  /*0b90*/  ISETP.NE.AND P0, PT, R0, UR4, PT ;  /* 0x0000000400007c0c */ /* 0x000fda000bf05270 */
[----:B------:R-:W-:Y:S05]  /*0ba0*/  @P0 BRA `(.L_x_8) ;  /* 0xfffffff400f40947 */ /* 0x000fea000383ffff */
.L_x_0:
[----:B0-----:R-:W0:Y:S01]  /*0bb0*/  LDC R5, c[0x0][0x39c] ;  /* 0x0000e700ff057b82 */ /* 0x001e220000000800 */
[----:B------:R-:W1:Y:S02]  /*0bc0*/  LDCU UR6, c[0x0][0x3a0] ;  /* 0x00007400ff0677ac */ /* 0x000e640008000800 */
[----:B-1----:R-:W-:-:S04]  /*0bd0*/  ISETP.GE.AND P0, PT, R15, UR6, PT ;  /* 0x000000060f007c0c */ /* 0x002fc8000bf06270 */
[----:B0-----:R-:W-:-:S13]  /*0be0*/  ISETP.GE.OR P0, PT, R14, R5, P0 ;  /* 0x000000050e00720c */ /* 0x001fda0000706670 */
[----:B---3--:R-:W-:Y:S05]  /*0bf0*/  @P0 EXIT ;  /* 0x000000000000094d */ /* 0x008fea0003800000 */
[----:B------:R-:W0:Y:S01]  /*0c00*/  LDC.64 R2, c[0x0][0x390] ;  /* 0x0000e400ff027b82 */ /* 0x000e220000000a00 */
[----:B------:R-:W-:Y:S01]  /*0c10*/  IMAD R14, R5, UR7, R14 ;  /* 0x00000007050e7c24 */ /* 0x000fe2000f8e020e */
[----:B------:R-:W1:Y:S03]  /*0c20*/  LDCU.64 UR4, c[0x0][0x3a8] ;  /* 0x00007500ff0477ac */ /* 0x000e660008000a00 */
[----:B------:R-:W-:-:S04]  /*0c30*/  IMAD R15, R14, UR6, R15 ;  /* 0x000000060e0f7c24 */ /* 0x000fc8000f8e020f */
[----:B0-----:R-:W-:-:S05]  /*0c40*/  IMAD.WIDE R2, R15, 0x4, R2 ;  /* 0x000000040f027825 */ /* 0x001fca00078e0202 */
[----:B------:R-:W1:Y:S02]  /*0c50*/  LDG.E R0, desc[UR8][R2.64] ;  /* 0x0000000802007981 */ /* 0x000e64000c1e1900 */
[----:B-1----:R-:W-:-:S04]  /*0c60*/  FMUL R5, R0, UR5 ;  /* 0x0000000500057c20 */ /* 0x002fc80008400000 */
[----:B------:R-:W-:-:S05]  /*0c70*/  FFMA R5, R16, UR4, R5 ;  /* 0x0000000410057c23 */ /* 0x000fca0008000005 */
[----:B------:R-:W-:Y:S01]  /*0c80*/  STG.E desc[UR8][R2.64], R5 ;  /* 0x0000000502007986 */ /* 0x000fe2000c101908 */
[----:B------:R-:W-:Y:S05]  /*0c90*/  EXIT ;  /* 0x000000000000794d */ /* 0x000fea0003800000 */
.L_x_9:
[----:B------:R-:W-:-:S00]  /*0ca0*/  BRA `(.L_x_9) ;  /* 0xfffffffc00fc7947 */ /* 0x000fc0000383ffff */
[----:B------:R-:W-:-:S00]  /*0cb0*/  NOP ;  /* 0x0000000000007918 */ /* 0x000fc00000000000 */
        /* <DEDUP_REMOVED lines=12> */
.L_x_20:


//--------------------- .text._Z22matrix_multiply_kernelI6__halfEvPKT_S3_PS1_iiiS1_S1_ --------------------------
	.section	.text._Z22matrix_multiply_kernelI6__halfEvPKT_S3_PS1_iiiS1_S1_,"ax",@progbits
	.align	128
        .global         _Z22matrix_multiply_kernelI6__halfEvPKT_S3_PS1_iiiS1_S1_
        .type           _Z22matrix_multiply_kernelI6__halfEvPKT_S3_PS1_iiiS1_S1_,@function
        .size           _Z22matrix_multiply_kernelI6__halfEvPKT_S3_PS1_iiiS1_S1_,(.L_x_21 - _Z22matrix_multiply_kernelI6__halfEvPKT_S3_PS1_iiiS1_S1_)
        .other          _Z22matrix_multiply_kernelI6__halfEvPKT_S3_PS1_iiiS1_S1_,@"STO_CUDA_ENTRY STV_DEFAULT"
_Z22matrix_multiply_kernelI6__halfEvPKT_S3_PS1_iiiS1_S1_:
.text._Z22matrix_multiply_kernelI6__halfEvPKT_S3_PS1_iiiS1_S1_:
[----:B------:R-:W-:Y:S01]  /*0000*/  LDC R1, c[0x0][0x37c] ;  /* 0x0000df00ff017b82 */ /* 0x000fe20000000800 */
[----:B------:R-:W0:Y:S01]  /*0010*/  S2R R2, SR_TID.Y ;  /* 0x0000000000027919 */ /* 0x000e220000002200 */
[----:B------:R-:W1:Y:S06]  /*0020*/  LDCU UR7, c[0x0][0x3a0] ;  /* 0x00007400ff0777ac */ /* 0x000e6c0008000800 */
[----:B------:R-:W0:Y:S01]  /*0030*/  LDC R3, c[0x0][0x364] ;  /* 0x0000d900ff037b82 */ /* 0x000e220000000800 */
[----:B------:R-:W-:Y:S01]  /*0040*/  PRMT R22, RZ, 0x7610, R22 ;  /* 0x00007610ff167816 */ /* 0x000fe20000000016 */
[----:B------:R-:W2:Y:S01]  /*0050*/  S2R R0, SR_TID.X ;  /* 0x0000000000007919 */ /* 0x000ea20000002100 */
[----:B------:R-:W3:Y:S05]  /*0060*/  LDCU.64 UR8, c[0x0][0x358] ;  /* 0x00006b00ff0877ac */ /* 0x000eea0008000a00 */
[----:B------:R-:W0:Y:S08]  /*0070*/  S2UR UR4, SR_CTAID.Y ;  /* 0x00000000000479c3 */ /* 0x000e300000002600 */
[----:B------:R-:W2:Y:S01]  /*0080*/  S2UR UR5, SR_CTAID.X ;  /* 0x00000000000579c3 */ /* 0x000ea20000002500 */
[----:B-1----:R-:W-:-:S07]  /*0090*/  UISETP.GE.AND UP0, UPT, UR7, 0x1, UPT ;  /* 0x000000010700788c */ /* 0x002fce000bf06270 */
[----:B------:R-:W2:Y:S01]  /*00a0*/  LDC R21, c[0x0][0x360] ;  /* 0x0000d800ff157b82 */ /* 0x000ea20000000800 */
[----:B0-----:R-:W-:Y:S02]  /*00b0*/  IMAD R20, R3, UR4, R2 ;  /* 0x0000000403147c24 */ /* 0x001fe4000f8e0202 */
[----:B--2---:R-:W-:Y:S01]  /*00c0*/  IMAD R21, R21, UR5, R0 ;  /* 0x0000000515157c24 */ /* 0x004fe2000f8e0200 */
[----:B---3--:R-:W-:Y:S06]  /*00d0*/  BRA.U !UP0, `(.L_x_10) ;  /* 0x0000000d082c7547 */ /* 0x008fec000b800000 */
[----:B------:R-:W0:Y:S01]  /*00e0*/  S2UR UR6, SR_CgaCtaId ;  /* 0x00000000000679c3 */ /* 0x000e220000008800 */
[----:B------:R-:W-:Y:S01]  /*00f0*/  UMOV UR4, 0x400 ;  /* 0x0000040000047882 */ /* 0x000fe20000000000 */
[----:B------:R-:W-:Y:S01]  /*0100*/  UISETP.GE.U32.AND UP0, UPT, UR7, 0x11, UPT ;  /* 0x000000110700788c */ /* 0x000fe2000bf06070 */
[----:B------:R-:W-:Y:S01]  /*0110*/  PRMT R4, RZ, 0x7610, R4 ;  /* 0x00007610ff047816 */ /* 0x000fe20000000004 */
[----:B------:R-:W-:Y:S01]  /*0120*/  UIADD3 UR5, UPT, UPT, UR4, 0x200, URZ ;  /* 0x0000020004057890 */ /* 0x000fe2000fffe0ff */
[----:B------:R-:W-:Y:S01]  /*0130*/  PRMT R22, RZ, 0x7610, R22 ;  /* 0x00007610ff167816 */ /* 0x000fe20000000016 */
[----:B0-----:R-:W-:Y:S02]  /*0140*/  ULEA UR4, UR6, UR4, 0x18 ;  /* 0x0000000406047291 */ /* 0x001fe4000f8ec0ff */
[----:B------:R-:W-:Y:S02]  /*0150*/  ULEA UR5, UR6, UR5, 0x18 ;  /* 0x0000000506057291 */ /* 0x000fe4000f8ec0ff */
[----:B------:R-:W-:-:S02]  /*0160*/  UIADD3 UR6, UPT, UPT, UR7, 0xf, URZ ;  /* 0x0000000f07067890 */ /* 0x000fc4000fffe0ff */
[----:B------:R-:W-:Y:S01]  /*0170*/  LEA R3, R2, UR4, 0x5 ;  /* 0x0000000402037c11 */ /* 0x000fe2000f8e28ff */
[----:B------:R-:W-:Y:S01]  /*0180*/  UMOV UR4, URZ ;  /* 0x000000ff00047c82 */ /* 0x000fe20008000000 */
[C---:B------:R-:W-:Y:S02]  /*0190*/  LEA R5, R0.reuse, UR5, 0x1 ;  /* 0x0000000500057c11 */ /* 0x040fe4000f8e08ff */
[----:B------:R-:W-:Y:S02]  /*01a0*/  LEA R6, R0, R3, 0x1 ;  /* 0x0000000300067211 */ /* 0x000fe400078e08ff */
[----:B------:R-:W-:Y:S01]  /*01b0*/  LEA R7, R2, R5, 0x5 ;  /* 0x0000000502077211 */ /* 0x000fe200078e28ff */
[----:B------:R-:W-:Y:S06]  /*01c0*/  BRA.U !UP0, `(.L_x_11) ;  /* 0x0000000908047547 */ /* 0x000fec000b800000 */
[----:B------:R-:W0:Y:S01]  /*01d0*/  LDC R8, c[0x0][0x39c] ;  /* 0x0000e700ff087b82 */ /* 0x000e220000000800 */
[----:B------:R-:W1:Y:S01]  /*01e0*/  LDCU.64 UR10, c[0x0][0x398] ;  /* 0x00007300ff0a77ac */ /* 0x000e620008000a00 */
[----:B------:R-:W-:Y:S01]  /*01f0*/  IADD3 R10, PT, PT, R2, 0x10, RZ ;  /* 0x00000010020a7810 */ /* 0x000fe20007ffe0ff */
[----:B------:R-:W-:Y:S01]  /*0200*/  IMAD R19, R20, UR7, R0 ;  /* 0x0000000714137c24 */ /* 0x000fe2000f8e0200 */
[----:B------:R-:W-:Y:S01]  /*0210*/  MOV R18, R2 ;  /* 0x0000000200127202 */ /* 0x000fe20000000f00 */
[----:B------:R-:W-:Y:S01]  /*0220*/  USHF.R.U32.HI UR4, URZ, 0x4, UR6 ;  /* 0x00000004ff047899 */ /* 0x000fe20008011606 */
[----:B------:R-:W-:Y:S01]  /*0230*/  PRMT R22, RZ, 0x7610, R22 ;  /* 0x00007610ff167816 */ /* 0x000fe20000000016 */
[----:B------:R-:W2:Y:S01]  /*0240*/  LDCU UR5, c[0x0][0x3a0] ;  /* 0x00007400ff0577ac */ /* 0x000ea20008000800 */
[----:B------:R-:W-:Y:S01]  /*0250*/  IADD3 R19, PT, PT, R19, 0x10, RZ ;  /* 0x0000001013137810 */ /* 0x000fe20007ffe0ff */
[----:B------:R-:W-:-:S04]  /*0260*/  ULOP3.LUT UR4, UR4, 0x7fffffe, URZ, 0xc0, !UPT ;  /* 0x07fffffe04047892 */ /* 0x000fc8000f8ec0ff */
[----:B------:R-:W-:Y:S01]  /*0270*/  UIADD3 UR4, UPT, UPT, -UR4, URZ, URZ ;  /* 0x000000ff04047290 */ /* 0x000fe2000fffe1ff */
[--C-:B-1----:R-:W-:Y:S01]  /*0280*/  IMAD R9, R10, UR11, R21.reuse ;  /* 0x0000000b0a097c24 */ /* 0x102fe2000f8e0215 */
[----:B------:R-:W-:Y:S01]  /*0290*/  ISETP.GE.AND P1, PT, R20, UR10, PT ;  /* 0x0000000a14007c0c */ /* 0x000fe2000bf26270 */
[----:B------:R-:W-:Y:S01]  /*02a0*/  IMAD R11, R2, UR11, R21 ;  /* 0x0000000b020b7c24 */ /* 0x000fe2000f8e0215 */
[----:B------:R-:W-:-:S11]  /*02b0*/  MOV R10, R0 ;  /* 0x00000000000a7202 */ /* 0x000fd60000000f00 */
.L_x_12:
[----:B0-----:R-:W-:Y:S01]  /*02c0*/  ISETP.GE.AND P0, PT, R21, R8, PT ;  /* 0x000000081500720c */ /* 0x001fe20003f06270 */
[----:B--2---:R-:W-:Y:S01]  /*02d0*/  UMOV UR7, UR5 ;  /* 0x0000000500077c82 */ /* 0x004fe20008000000 */
[----:B------:R-:W-:Y:S02]  /*02e0*/  PRMT R27, RZ, 0x7610, R27 ;  /* 0x00007610ff1b7816 */ /* 0x000fe4000000001b */
[----:B------:R-:W-:Y:S02]  /*02f0*/  ISETP.GE.U32.OR P2, PT, R10, UR7, P1 ;  /* 0x000000070a007c0c */ /* 0x000fe40008f46470 */
[----:B------:R-:W-:Y:S02]  /*0300*/  ISETP.GE.U32.OR P3, PT, R18, UR7, P0 ;  /* 0x0000000712007c0c */ /* 0x000fe40008766470 */
[----:B------:R-:W-:-:S09]  /*0310*/  PRMT R26, RZ, 0x7610, R26 ;  /* 0x00007610ff1a7816 */ /* 0x000fd2000000001a */
[----:B------:R-:W0:Y:S01]  /*0320*/  @!P2 LDC.64 R14, c[0x0][0x380] ;  /* 0x0000e000ff0eab82 */ /* 0x000e220000000a00 */
[----:B------:R-:W-:-:S07]  /*0330*/  @!P2 IADD3 R17, PT, PT, R19, -0x10, RZ ;  /* 0xfffffff01311a810 */ /* 0x000fce0007ffe0ff */
[----:B------:R-:W1:Y:S01]  /*0340*/  @!P3 LDC.64 R12, c[0x0][0x388] ;  /* 0x0000e200ff0cbb82 */ /* 0x000e620000000a00 */
[----:B0-----:R-:W-:-:S05]  /*0350*/  @!P2 IMAD.WIDE.U32 R14, R17, 0x2, R14 ;  /* 0x00000002110ea825 */ /* 0x001fca00078e000e */
[----:B------:R-:W2:Y:S01]  /*0360*/  @!P2 LDG.E.U16 R27, desc[UR8][R14.64] ;  /* 0x000000080e1ba981 */ /* 0x000ea2000c1e1500 */
[----:B-1----:R-:W-:-:S05]  /*0370*/  @!P3 IMAD.WIDE.U32 R16, R11, 0x2, R12 ;  /* 0x000000020b10b825 */ /* 0x002fca00078e000c */
[----:B------:R-:W3:Y:S04]  /*0380*/  @!P3 LDG.E.U16 R26, desc[UR8][R16.64] ;  /* 0x00000008101ab981 */ /* 0x000ee8000c1e1500 */
[----:B--2---:R-:W-:Y:S04]  /*0390*/  STS.U16 [R6], R27 ;  /* 0x0000001b06007388 */ /* 0x004fe80000000400 */
[----:B---3--:R-:W-:Y:S01]  /*03a0*/  STS.U16 [R7], R26 ;  /* 0x0000001a07007388 */ /* 0x008fe20000000400 */
[----:B------:R-:W-:Y:S06]  /*03b0*/  BAR.SYNC.DEFER_BLOCKING 0x0 ;  /* 0x0000000000007b1d */ /* 0x000fec0000010000 */
[----:B------:R-:W-:Y:S04]  /*03c0*/  LDS.U16 R29, [R5] ;  /* 0x00000000051d7984 */ /* 0x000fe80000000400 */
[----:B------:R-:W0:Y:S04]  /*03d0*/  LDS.64 R12, [R3] ;  /* 0x00000000030c7984 */ /* 0x000e280000000a00 */
[----:B------:R-:W1:Y:S04]  /*03e0*/  LDS.U16 R28, [R5+0x20] ;  /* 0x00002000051c7984 */ /* 0x000e680000000400 */
[----:B------:R-:W2:Y:S04]  /*03f0*/  LDS.U16 R17, [R5+0x40] ;  /* 0x0000400005117984 */ /* 0x000ea80000000400 */
[----:B------:R-:W3:Y:S04]  /*0400*/  LDS.U16 R24, [R5+0x60] ;  /* 0x0000600005187984 */ /* 0x000ee80000000400 */
[----:B------:R-:W-:Y:S04]  /*0410*/  LDS.U16 R25, [R5+0x80] ;  /* 0x0000800005197984 */ /* 0x000fe80000000400 */
[----:B------:R-:W4:Y:S04]  /*0420*/  LDS.64 R14, [R3+0x8] ;  /* 0x00000800030e7984 */ /* 0x000f280000000a00 */
[----:B------:R-:W5:Y:S04]  /*0430*/  LDS.U16 R23, [R5+0xa0] ;  /* 0x0000a00005177984 */ /* 0x000f680000000400 */
[----:B------:R-:W5:Y:S04]  /*0440*/  LDS.U16 R16, [R5+0xc0] ;  /* 0x0000c00005107984 */ /* 0x000f680000000400 */
[----:B------:R-:W-:Y:S04]  /*0450*/  LDS.U16 R27, [R5+0x100] ;  /* 0x00010000051b7984 */ /* 0x000fe80000000400 */
[----:B------:R-:W-:Y:S01]  /*0460*/  LDS.U16 R26, [R5+0x160] ;  /* 0x00016000051a7984 */ /* 0x000fe20000000400 */
[----:B0-----:R-:W-:-:S04]  /*0470*/  HFMA2 R29, R12.H0_H0, R29.H0_H0, R22.H0_H0 ;  /* 0x2000001d0c1d7231 */ /* 0x001fc80000040816 */
[----:B-1----:R-:W-:-:S04]  /*0480*/  HFMA2 R28, R12.H1_H1, R28.H0_H0, R29.H0_H0 ;  /* 0x2000001c0c1c7231 */ /* 0x002fc80000040c1d */
[C---:B--2---:R-:W-:Y:S02]  /*0490*/  HFMA2 R12, R13.reuse.H0_H0, R17.H0_H0, R28.H0_H0 ;  /* 0x200000110d0c7231 */ /* 0x044fe4000004081c */
[----:B------:R-:W0:Y:S02]  /*04a0*/  LDS.U16 R17, [R5+0xe0] ;  /* 0x0000e00005117984 */ /* 0x000e240000000400 */
[----:B---3--:R-:W-:Y:S02]  /*04b0*/  HFMA2 R24, R13.H1_H1, R24.H0_H0, R12.H0_H0 ;  /* 0x200000180d187231 */ /* 0x008fe40000040c0c */
[----:B------:R-:W1:Y:S02]  /*04c0*/  LDS.64 R12, [R3+0x10] ;  /* 0x00001000030c7984 */ /* 0x000e640000000a00 */
[----:B----4-:R-:W-:Y:S02]  /*04d0*/  HFMA2 R24, R14.H0_H0, R25.H0_H0, R24.H0_H0 ;  /* 0x200000190e187231 */ /* 0x010fe40000040818 */
[----:B------:R-:W2:Y:S01]  /*04e0*/  LDS.U16 R25, [R5+0x120] ;  /* 0x0001200005197984 */ /* 0x000ea20000000400 */
[----:B------:R-:W-:-:S04]  /*04f0*/  IADD3 R22, PT, PT, R10, 0x10, RZ ;  /* 0x000000100a167810 */ /* 0x000fc80007ffe0ff */
[----:B------:R-:W-:Y:S02]  /*0500*/  ISETP.GE.U32.OR P2, PT, R22, UR7, P1 ;  /* 0x0000000716007c0c */ /* 0x000fe40008f46470 */
[----:B------:R-:W3:Y:S01]  /*0510*/  LDS.U16 R22, [R5+0x140] ;  /* 0x0001400005167984 */ /* 0x000ee20000000400 */
[----:B-----5:R-:W-:-:S03]  /*0520*/  HFMA2 R23, R14.H1_H1, R23.H0_H0, R24.H0_H0 ;  /* 0x200000170e177231 */ /* 0x020fc60000040c18 */
[----:B------:R-:W-:Y:S01]  /*0530*/  LDS.U16 R24, [R5+0x1e0] ;  /* 0x0001e00005187984 */ /* 0x000fe20000000400 */
[----:B------:R-:W-:-:S03]  /*0540*/  HFMA2 R16, R15.H0_H0, R16.H0_H0, R23.H0_H0 ;  /* 0x200000100f107231 */ /* 0x000fc60000040817 */
[----:B------:R-:W-:Y:S03]  /*0550*/  LDS.U16 R23, [R5+0x180] ;  /* 0x0001800005177984 */ /* 0x000fe60000000400 */
[----:B------:R-:W4:Y:S01]  /*0560*/  @!P2 LDC.64 R28, c[0x0][0x380] ;  /* 0x0000e000ff1cab82 */ /* 0x000f220000000a00 */
[----:B0-----:R-:W-:Y:S02]  /*0570*/  HFMA2 R16, R15.H1_H1, R17.H0_H0, R16.H0_H0 ;  /* 0x200000110f107231 */ /* 0x001fe40000040c10 */
[----:B------:R-:W0:Y:S02]  /*0580*/  LDS.64 R14, [R3+0x18] ;  /* 0x00001800030e7984 */ /* 0x000e240000000a00 */
[----:B-1----:R-:W-:-:S04]  /*0590*/  HFMA2 R16, R12.H0_H0, R27.H0_H0, R16.H0_H0 ;  /* 0x2000001b0c107231 */ /* 0x002fc80000040810 */
[----:B--2---:R-:W-:Y:S01]  /*05a0*/  HFMA2 R12, R12.H1_H1, R25.H0_H0, R16.H0_H0 ;  /* 0x200000190c0c7231 */ /* 0x004fe20000040c10 */
[----:B------:R-:W-:Y:S01]  /*05b0*/  IADD3 R16, PT, PT, R18, 0x10, RZ ;  /* 0x0000001012107810 */ /* 0x000fe20007ffe0ff */
[----:B------:R-:W1:Y:S03]  /*05c0*/  LDS.U16 R25, [R5+0x1a0] ;  /* 0x0001a00005197984 */ /* 0x000e660000000400 */
[----:B------:R-:W-:Y:S01]  /*05d0*/  ISETP.GE.U32.OR P0, PT, R16, UR7, P0 ;  /* 0x0000000710007c0c */ /* 0x000fe20008706470 */
[----:B---3--:R-:W-:Y:S02]  /*05e0*/  HFMA2 R12, R13.H0_H0, R22.H0_H0, R12.H0_H0 ;  /* 0x200000160d0c7231 */ /* 0x008fe4000004080c */
[----:B------:R-:W2:Y:S10]  /*05f0*/  LDS.U16 R22, [R5+0x1c0] ;  /* 0x0001c00005167984 */ /* 0x000eb40000000400 */
[----:B------:R-:W3:Y:S01]  /*0600*/  @!P0 LDC.64 R16, c[0x0][0x388] ;  /* 0x0000e200ff108b82 */ /* 0x000ee20000000a00 */
[----:B------:R-:W-:Y:S01]  /*0610*/  PRMT R27, RZ, 0x7610, R27 ;  /* 0x00007610ff1b7816 */ /* 0x000fe2000000001b */
[----:B----4-:R-:W-:-:S06]  /*0620*/  @!P2 IMAD.WIDE.U32 R28, R19, 0x2, R28 ;  /* 0x00000002131ca825 */ /* 0x010fcc00078e001c */
[----:B------:R-:W-:Y:S01]  /*0630*/  BAR.SYNC.DEFER_BLOCKING 0x0 ;  /* 0x0000000000007b1d */ /* 0x000fe20000010000 */
[----:B---3--:R-:W-:-:S05]  /*0640*/  @!P0 IMAD.WIDE.U32 R16, R9, 0x2, R16 ;  /* 0x0000000209108825 */ /* 0x008fca00078e0010 */
[----:B------:R3:W4:Y:S02]  /*0650*/  @!P2 LDG.E.U16 R27, desc[UR8][R28.64] ;  /* 0x000000081c1ba981 */ /* 0x000724000c1e1500 */
[----:B---3--:R-:W-:-:S06]  /*0660*/  PRMT R28, RZ, 0x7610, R28 ;  /* 0x00007610ff1c7816 */ /* 0x008fcc000000001c */
[----:B------:R-:W3:Y:S01]  /*0670*/  @!P0 LDG.E.U16 R28, desc[UR8][R16.64] ;  /* 0x00000008101c8981 */ /* 0x000ee2000c1e1500 */
[----:B------:R-:W-:-:S04]  /*0680*/  HFMA2 R26, R13.H1_H1, R26.H0_H0, R12.H0_H0 ;  /* 0x2000001a0d1a7231 */ /* 0x000fc80000040c0c */
[----:B0-----:R-:W-:-:S04]  /*0690*/  HFMA2 R26, R14.H0_H0, R23.H0_H0, R26.H0_H0 ;  /* 0x200000170e1a7231 */ /* 0x001fc8000004081a */
[----:B-1----:R-:W-:-:S04]  /*06a0*/  HFMA2 R25, R14.H1_H1, R25.H0_H0, R26.H0_H0 ;  /* 0x200000190e197231 */ /* 0x002fc80000040c1a */
[----:B--2---:R-:W-:-:S04]  /*06b0*/  HFMA2 R25, R15.H0_H0, R22.H0_H0, R25.H0_H0 ;  /* 0x200000160f197231 */ /* 0x004fc80000040819 */
[----:B------:R-:W-:Y:S01]  /*06c0*/  HFMA2 R24, R15.H1_H1, R24.H0_H0, R25.H0_H0 ;  /* 0x200000180f187231 */ /* 0x000fe20000040c19 */
[----:B------:R-:W-:-:S04]  /*06d0*/  UIADD3 UR4, UPT, UPT, UR4, 0x2, URZ ;  /* 0x0000000204047890 */ /* 0x000fc8000fffe0ff */
[----:B------:R-:W-:Y:S01]  /*06e0*/  UISETP.NE.AND UP0, UPT, UR4, URZ, UPT ;  /* 0x000000ff0400728c */ /* 0x000fe2000bf05270 */
[----:B------:R-:W-:Y:S02]  /*06f0*/  IADD3 R18, PT, PT, R18, 0x20, RZ ;  /* 0x0000002012127810 */ /* 0x000fe40007ffe0ff */
[----:B------:R-:W-:Y:S02]  /*0700*/  IADD3 R10, PT, PT, R10, 0x20, RZ ;  /* 0x000000200a0a7810 */ /* 0x000fe40007ffe0ff */
[C---:B------:R-:W-:Y:S02]  /*0710*/  LEA R11, R8.reuse, R11, 0x5 ;  /* 0x0000000b080b7211 */ /* 0x040fe400078e28ff */
[----:B------:R-:W-:Y:S02]  /*0720*/  IADD3 R19, PT, PT, R19, 0x20, RZ ;  /* 0x0000002013137810 */ /* 0x000fe40007ffe0ff */
[----:B------:R-:W-:Y:S01]  /*0730*/  LEA R9, R8, R9, 0x5 ;  /* 0x0000000908097211 */ /* 0x000fe200078e28ff */
[----:B----4-:R-:W-:Y:S04]  /*0740*/  STS.U16 [R6], R27 ;  /* 0x0000001b06007388 */ /* 0x010fe80000000400 */
        /* <DEDUP_REMOVED lines=9> */
[----:B------:R-:W5:Y:S01]  /*07e0*/  LDS.U16 R25, [R5+0xa0] ;  /* 0x0000a00005197984 */ /* 0x000f620000000400 */
[----:B0-----:R-:W-:-:S03]  /*07f0*/  HFMA2 R17, R12.H0_H0, R17.H0_H0, R24.H0_H0 ;  /* 0x200000110c117231 */ /* 0x001fc60000040818 */
[----:B------:R-:W0:Y:S01]  /*0800*/  LDS.U16 R24, [R5+0xc0] ;  /* 0x0000c00005187984 */ /* 0x000e220000000400 */
[----:B-1----:R-:W-:-:S03]  /*0810*/  HFMA2 R17, R12.H1_H1, R29.H0_H0, R17.H0_H0 ;  /* 0x2000001d0c117231 */ /* 0x002fc60000040c11 */
[----:B------:R-:W1:Y:S01]  /*0820*/  LDS.U16 R12, [R5+0xe0] ;  /* 0x0000e000050c7984 */ /* 0x000e620000000400 */
[----:B--2---:R-:W-:-:S03]  /*0830*/  HFMA2 R26, R13.H0_H0, R23.H0_H0, R17.H0_H0 ;  /* 0x200000170d1a7231 */ /* 0x004fc60000040811 */
[----:B------:R-:W-:Y:S04]  /*0840*/  LDS.U16 R23, [R5+0x100] ;  /* 0x0001000005177984 */ /* 0x000fe80000000400 */
[----:B------:R-:W2:Y:S01]  /*0850*/  LDS.64 R16, [R3+0x10] ;  /* 0x0000100003107984 */ /* 0x000ea20000000a00 */
[----:B---3--:R-:W-:-:S04]  /*0860*/  HFMA2 R22, R13.H1_H1, R22.H0_H0, R26.H0_H0 ;  /* 0x200000160d167231 */ /* 0x008fc80000040c1a */
[C---:B----4-:R-:W-:Y:S02]  /*0870*/  HFMA2 R22, R14.reuse.H0_H0, R27.H0_H0, R22.H0_H0 ;  /* 0x2000001b0e167231 */ /* 0x050fe40000040816 */
[----:B------:R-:W3:Y:S02]  /*0880*/  LDS.U16 R27, [R5+0x120] ;  /* 0x00012000051b7984 */ /* 0x000ee40000000400 */
[----:B-----5:R-:W-:Y:S02]  /*0890*/  HFMA2 R22, R14.H1_H1, R25.H0_H0, R22.H0_H0 ;  /* 0x200000190e167231 */ /* 0x020fe40000040c16 */
[----:B------:R-:W4:Y:S04]  /*08a0*/  LDS.U16 R14, [R5+0x140] ;  /* 0x00014000050e7984 */ /* 0x000f280000000400 */
[----:B------:R-:W-:Y:S01]  /*08b0*/  LDS.U16 R25, [R5+0x180] ;  /* 0x0001800005197984 */ /* 0x000fe20000000400 */
[----:B0-----:R-:W-:-:S03]  /*08c0*/  HFMA2 R24, R15.H0_H0, R24.H0_H0, R22.H0_H0 ;  /* 0x200000180f187231 */ /* 0x001fc60000040816 */
[----:B------:R-:W0:Y:S01]  /*08d0*/  LDS.U16 R22, [R5+0x160] ;  /* 0x0001600005167984 */ /* 0x000e220000000400 */
[----:B-1----:R-:W-:-:S03]  /*08e0*/  HFMA2 R24, R15.H1_H1, R12.H0_H0, R24.H0_H0 ;  /* 0x2000000c0f187231 */ /* 0x002fc60000040c18 */
[----:B------:R-:W1:Y:S04]  /*08f0*/  LDS.64 R12, [R3+0x18] ;  /* 0x00001800030c7984 */ /* 0x000e680000000a00 */
[----:B------:R-:W5:Y:S01]  /*0900*/  LDS.U16 R15, [R5+0x1a0] ;  /* 0x0001a000050f7984 */ /* 0x000f620000000400 */
[----:B--2---:R-:W-:-:S03]  /*0910*/  HFMA2 R26, R16.H0_H0, R23.H0_H0, R24.H0_H0 ;  /* 0x20000017101a7231 */ /* 0x004fc60000040818 */
[----:B------:R-:W2:Y:S04]  /*0920*/  LDS.U16 R24, [R5+0x1c0] ;  /* 0x0001c00005187984 */ /* 0x000ea80000000400 */
[----:B------:R-:W2:Y:S01]  /*0930*/  LDS.U16 R23, [R5+0x1e0] ;  /* 0x0001e00005177984 */ /* 0x000ea20000000400 */
[----:B---3--:R-:W-:-:S04]  /*0940*/  HFMA2 R26, R16.H1_H1, R27.H0_H0, R26.H0_H0 ;  /* 0x2000001b101a7231 */ /* 0x008fc80000040c1a */
[----:B----4-:R-:W-:-:S04]  /*0950*/  HFMA2 R14, R17.H0_H0, R14.H0_H0, R26.H0_H0 ;  /* 0x2000000e110e7231 */ /* 0x010fc8000004081a */
[----:B0-----:R-:W-:-:S04]  /*0960*/  HFMA2 R14, R17.H1_H1, R22.H0_H0, R14.H0_H0 ;  /* 0x20000016110e7231 */ /* 0x001fc80000040c0e */
[----:B-1----:R-:W-:-:S04]  /*0970*/  HFMA2 R14, R12.H0_H0, R25.H0_H0, R14.H0_H0 ;  /* 0x200000190c0e7231 */ /* 0x002fc8000004080e */
[----:B-----5:R-:W-:-:S04]  /*0980*/  HFMA2 R12, R12.H1_H1, R15.H0_H0, R14.H0_H0 ;  /* 0x2000000f0c0c7231 */ /* 0x020fc80000040c0e */
[----:B--2---:R-:W-:-:S04]  /*0990*/  HFMA2 R12, R13.H0_H0, R24.H0_H0, R12.H0_H0 ;  /* 0x200000180d0c7231 */ /* 0x004fc8000004080c */
[----:B------:R-:W-:Y:S01]  /*09a0*/  HFMA2 R22, R13.H1_H1, R23.H0_H0, R12.H0_H0 ;  /* 0x200000170d167231 */ /* 0x000fe20000040c0c */
[----:B------:R-:W-:Y:S06]  /*09b0*/  BAR.SYNC.DEFER_BLOCKING 0x0 ;  /* 0x0000000000007b1d */ /* 0x000fec0000010000 */
[----:B------:R-:W-:Y:S05]  /*09c0*/  BRA.U UP0, `(.L_x_12) ;  /* 0xfffffff9003c7547 */ /* 0x000fea000b83ffff */
[----:B------:R-:W-:-:S12]  /*09d0*/  ULOP3.LUT UR4, UR6, 0x7fffffe0, URZ, 0xc0, !UPT ;  /* 0x7fffffe006047892 */ /* 0x000fd8000f8ec0ff */
.L_x_11:
[----:B------:R-:W-:-:S09]  /*09e0*/  ULOP3.LUT UP0, URZ, UR6, 0x10, URZ, 0xc0, !UPT ;  /* 0x0000001006ff7892 */ /* 0x000fd2000f80c0ff */
[----:B------:R-:W-:Y:S05]  /*09f0*/  BRA.U !UP0, `(.L_x_10) ;  /* 0x0000000108e47547 */ /* 0x000fea000b800000 */
[----:B------:R-:W0:Y:S01]  /*0a00*/  LDCU UR5, c[0x0][0x398] ;  /* 0x00007300ff0577ac */ /* 0x000e220008000800 */
[----:B------:R-:W-:Y:S02]  /*0a10*/  IADD3 R13, PT, PT, R0, UR4, RZ ;  /* 0x00000004000d7c10 */ /* 0x000fe4000fffe0ff */
[----:B------:R-:W-:Y:S01]  /*0a20*/  IADD3 R2, PT, PT, R2, UR4, RZ ;  /* 0x0000000402027c10 */ /* 0x000fe2000fffe0ff */
[----:B------:R-:W1:Y:S01]  /*0a30*/  LDCU UR6, c[0x0][0x39c] ;  /* 0x00007380ff0677ac */ /* 0x000e620008000800 */
[----:B------:R-:W-:Y:S02]  /*0a40*/  ISETP.GE.U32.AND P0, PT, R13, UR7, PT ;  /* 0x000000070d007c0c */ /* 0x000fe4000bf06070 */
[----:B------:R-:W-:Y:S02]  /*0a50*/  ISETP.GE.U32.AND P1, PT, R2, UR7, PT ;  /* 0x0000000702007c0c */ /* 0x000fe4000bf26070 */
[----:B------:R-:W-:Y:S02]  /*0a60*/  PRMT R15, RZ, 0x7610, R15 ;  /* 0x00007610ff0f7816 */ /* 0x000fe4000000000f */
[----:B0-----:R-:W-:-:S02]  /*0a70*/  ISETP.GE.OR P0, PT, R20, UR5, P0 ;  /* 0x0000000514007c0c */ /* 0x001fc40008706670 */
[----:B-1----:R-:W-:-:S11]  /*0a80*/  ISETP.GE.OR P1, PT, R21, UR6, P1 ;  /* 0x0000000615007c0c */ /* 0x002fd60008f26670 */
[----:B------:R-:W0:Y:S01]  /*0a90*/  @!P0 LDC.64 R10, c[0x0][0x380] ;  /* 0x0000e000ff0a8b82 */ /* 0x000e220000000a00 */
[----:B------:R-:W-:Y:S02]  /*0aa0*/  @!P0 IMAD R13, R20, UR7, R13 ;  /* 0x00000007140d8c24 */ /* 0x000fe4000f8e020d */
[----:B------:R-:W-:-:S05]  /*0ab0*/  @!P1 IMAD R17, R2, UR6, R21 ;  /* 0x0000000602119c24 */ /* 0x000fca000f8e0215 */
        /* <DEDUP_REMOVED lines=17> */
[----:B------:R-:W5:Y:S04]  /*0bd0*/  LDS.U16 R0, [R5+0xe0] ;  /* 0x0000e00005007984 */ /* 0x000f680000000400 */
[----:B------:R-:W-:Y:S04]  /*0be0*/  LDS.U16 R17, [R5+0x100] ;  /* 0x0001000005117984 */ /* 0x000fe80000000400 */
[----:B------:R-:W5:Y:S01]  /*0bf0*/  LDS.64 R6, [R3+0x10] ;  /* 0x0000100003067984 */ /* 0x000f620000000a00 */
[----:B0-----:R-:W-:-:S03]  /*0c00*/  HFMA2 R23, R8.H0_H0, R23.H0_H0, R22.H0_H0 ;  /* 0x2000001708177231 */ /* 0x001fc60000040816 */
[----:B------:R-:W0:Y:S01]  /*0c10*/  LDS.U16 R15, [R5+0x120] ;  /* 0x00012000050f7984 */ /* 0x000e220000000400 */
[----:B-1----:R-:W-:-:S03]  /*0c20*/  HFMA2 R2, R8.H1_H1, R2.H0_H0, R23.H0_H0 ;  /* 0x2000000208027231 */ /* 0x002fc60000040c17 */
[----:B------:R-:W1:Y:S01]  /*0c30*/  LDS.U16 R4, [R5+0x140] ;  /* 0x0001400005047984 */ /* 0x000e620000000400 */
[----:B--2---:R-:W-:-:S03]  /*0c40*/  HFMA2 R14, R9.H0_H0, R14.H0_H0, R2.H0_H0 ;  /* 0x2000000e090e7231 */ /* 0x004fc60000040802 */
[----:B------:R-:W2:Y:S01]  /*0c50*/  LDS.U16 R8, [R5+0x160] ;  /* 0x0001600005087984 */ /* 0x000ea20000000400 */
[----:B---3--:R-:W-:-:S03]  /*0c60*/  HFMA2 R14, R9.H1_H1, R16.H0_H0, R14.H0_H0 ;  /* 0x20000010090e7231 */ /* 0x008fc60000040c0e */
[----:B------:R-:W-:Y:S04]  /*0c70*/  LDS.U16 R23, [R5+0x180] ;  /* 0x0001800005177984 */ /* 0x000fe80000000400 */
[----:B------:R-:W3:Y:S01]  /*0c80*/  LDS.64 R2, [R3+0x18] ;  /* 0x0000180003027984 */ /* 0x000ee20000000a00 */
[----:B----4-:R-:W-:-:S03]  /*0c90*/  HFMA2 R19, R10.H0_H0, R19.H0_H0, R14.H0_H0 ;  /* 0x200000130a137231 */ /* 0x010fc6000004080e */
[----:B------:R-:W4:Y:S04]  /*0ca0*/  LDS.U16 R9, [R5+0x1a0] ;  /* 0x0001a00005097984 */ /* 0x000f280000000400 */
[----:B------:R-:W4:Y:S01]  /*0cb0*/  LDS.U16 R14, [R5+0x1c0] ;  /* 0x0001c000050e7984 */ /* 0x000f220000000400 */
[----:B-----5:R-:W-:-:S03]  /*0cc0*/  HFMA2 R13, R10.H1_H1, R13.H0_H0, R19.H0_H0 ;  /* 0x2000000d0a0d7231 */ /* 0x020fc60000040c13 */
[----:B------:R-:W5:Y:S01]  /*0cd0*/  LDS.U16 R22, [R5+0x1e0] ;  /* 0x0001e00005167984 */ /* 0x000f620000000400 */
[----:B------:R-:W-:-:S04]  /*0ce0*/  HFMA2 R12, R11.H0_H0, R12.H0_H0, R13.H0_H0 ;  /* 0x2000000c0b0c7231 */ /* 0x000fc8000004080d */
[----:B------:R-:W-:-:S04]  /*0cf0*/  HFMA2 R0, R11.H1_H1, R0.H0_H0, R12.H0_H0 ;  /* 0x200000000b007231 */ /* 0x000fc80000040c0c */
[----:B------:R-:W-:-:S04]  /*0d00*/  HFMA2 R0, R6.H0_H0, R17.H0_H0, R0.H0_H0 ;  /* 0x2000001106007231 */ /* 0x000fc80000040800 */
[----:B0-----:R-:W-:-:S04]  /*0d10*/  HFMA2 R0, R6.H1_H1, R15.H0_H0, R0.H0_H0 ;  /* 0x2000000f06007231 */ /* 0x001fc80000040c00 */
[----:B-1----:R-:W-:-:S04]  /*0d20*/  HFMA2 R4, R7.H0_H0, R4.H0_H0, R0.H0_H0 ;  /* 0x2000000407047231 */ /* 0x002fc80000040800 */
[----:B--2---:R-:W-:-:S04]  /*0d30*/  HFMA2 R4, R7.H1_H1, R8.H0_H0, R4.H0_H0 ;  /* 0x2000000807047231 */ /* 0x004fc80000040c04 */
[----:B---3--:R-:W-:-:S04]  /*0d40*/  HFMA2 R4, R2.H0_H0, R23.H0_H0, R4.H0_H0 ;  /* 0x2000001702047231 */ /* 0x008fc80000040804 */
[----:B----4-:R-:W-:-:S04]  /*0d50*/  HFMA2 R7, R2.H1_H1, R9.H0_H0, R4.H0_H0 ;  /* 0x2000000902077231 */ /* 0x010fc80000040c04 */
[----:B------:R-:W-:-:S04]  /*0d60*/  HFMA2 R7, R3.H0_H0, R14.H0_H0, R7.H0_H0 ;  /* 0x2000000e03077231 */ /* 0x000fc80000040807 */
[----:B-----5:R-:W-:Y:S01]  /*0d70*/  HFMA2 R22, R3.H1_H1, R22.H0_H0, R7.H0_H0 ;  /* 0x2000001603167231 */ /* 0x020fe20000040c07 */
[----:B------:R-:W-:Y:S06]  /*0d80*/  BAR.SYNC.DEFER_BLOCKING 0x0 ;  /* 0x0000000000007b1d */ /* 0x000fec0000010000 */
.L_x_10:
[----:B------:R-:W0:Y:S02]  /*0d90*/  LDCU.64 UR4, c[0x0][0x398] ;  /* 0x00007300ff0477ac */ /* 0x000e240008000a00 */
[----:B0-----:R-:W-:-:S04]  /*0da0*/  ISETP.GE.AND P0, PT, R21, UR5, PT ;  /* 0x0000000515007c0c */ /* 0x001fc8000bf06270 */
[----:B------:R-:W-:-:S13]  /*0db0*/  ISETP.GE.OR P0, PT, R20, UR4, P0 ;  /* 0x0000000414007c0c */ /* 0x000fda0008706670 */
[----:B------:R-:W-:Y:S05]  /*0dc0*/  @P0 EXIT ;  /* 0x000000000000094d */ /* 0x000fea0003800000 */
[----:B------:R-:W0:Y:S01]  /*0dd0*/  LDC.64 R2, c[0x0][0x390] ;  /* 0x0000e400ff027b82 */ /* 0x000e220000000a00 */
[----:B------:R-:W-:-:S07]  /*0de0*/  IMAD R21, R20, UR5, R21 ;  /* 0x0000000514157c24 */ /* 0x000fce000f8e0215 */
[----:B------:R-:W1:Y:S01]  /*0df0*/  LDC R4, c[0x0][0x3a4] ;  /* 0x0000e900ff047b82 */ /* 0x000e620000000800 */
[----:B0-----:R-:W-:-:S05]  /*0e00*/  IMAD.WIDE R2, R21, 0x2, R2 ;  /* 0x0000000215027825 */ /* 0x001fca00078e0202 */
[----:B------:R-:W1:Y:S02]  /*0e10*/  LDG.E.U16 R0, desc[UR8][R2.64] ;  /* 0x0000000802007981 */ /* 0x000e64000c1e1500 */
[----:B-1----:R-:W-:-:S04]  /*0e20*/  HMUL2 R11, R0.H0_H0, R4.H1_H1 ;  /* 0x30000004000b7232 */ /* 0x002fc80000000800 */
[----:B------:R-:W-:-:S05]  /*0e30*/  HFMA2 R11, R22.H0_H0, R4.H0_H0, R11.H0_H0 ;  /* 0x20000004160b7231 */ /* 0x000fca000004080b */
[----:B------:R-:W-:Y:S01]  /*0e40*/  STG.E.U16 desc[UR8][R2.64], R11 ;  /* 0x0000000b02007986 */ /* 0x000fe2000c101508 */
[----:B------:R-:W-:Y:S05]  /*0e50*/  EXIT ;  /* 0x000000000000794d */ /* 0x000fea0003800000 */
.L_x_13:
        /* <DEDUP_REMOVED lines=10> */
.L_x_21:


//--------------------- .text._Z22matrix_multiply_kernelIfEvPKT_S2_PS0_iiiS0_S0_ --------------------------
	.section	.text._Z22matrix_multiply_kernelIfEvPKT_S2_PS0_iiiS0_S0_,"ax",@progbits
	.align	128
        .global         _Z22matrix_multiply_kernelIfEvPKT_S2_PS0_iiiS0_S0_
        .type           _Z22matrix_multiply_kernelIfEvPKT_S2_PS0_iiiS0_S0_,@function
        .size           _Z22matrix_multiply_kernelIfEvPKT_S2_PS0_iiiS0_S0_,(.L_x_22 - _Z22matrix_multiply_kernelIfEvPKT_S2_PS0_iiiS0_S0_)
        .other          _Z22matrix_multiply_kernelIfEvPKT_S2_PS0_iiiS0_S0_,@"STO_CUDA_ENTRY STV_DEFAULT"
_Z22matrix_multiply_kernelIfEvPKT_S2_PS0_iiiS0_S0_:
.text._Z22matrix_multiply_kernelIfEvPKT_S2_PS0_iiiS0_S0_:
[----:B------:R-:W-:Y:S01]  /*0000*/  LDC R1, c[0x0][0x37c] ;  /* 0x0000df00ff017b82 */ /* 0x000fe20000000800 */
[----:B------:R-:W0:Y:S01]  /*0010*/  S2R R0, SR_TID.Y ;  /* 0x0000000000007919 */ /* 0x000e220000002200 */
[----:B------:R-:W1:Y:S06]  /*0020*/  LDCU UR10, c[0x0][0x3a0] ;  /* 0x00007400ff0a77ac */ /* 0x000e6c0008000800 */
[----:B------:R-:W0:Y:S01]  /*0030*/  LDC R2, c[0x0][0x364] ;  /* 0x0000d900ff027b82 */ /* 0x000e220000000800 */
[----:B------:R-:W-:Y:S01]  /*0040*/  HFMA2 R21, -RZ, RZ, 0, 0 ;  /* 0x00000000ff157431 */ /* 0x000fe200000001ff */
        /* <DEDUP_REMOVED lines=10> */
[----:B------:R-:W1:Y:S01]  /*00f0*/  LDCU UR11, c[0x0][0x39c] ;  /* 0x00007380ff0b77ac */ /* 0x000e620008000800 */
[----:B------:R-:W-:Y:S01]  /*0100*/  MOV R21, RZ ;  /* 0x000000ff00157202 */ /* 0x000fe20000000f00 */
[----:B------:R-:W-:Y:S01]  /*0110*/  IMAD R14, R2, UR10, R13 ;  /* 0x0000000a020e7c24 */ /* 0x000fe2000f8e020d */
[----:B------:R-:W-:Y:S01]  /*0120*/  UMOV UR5, 0x400 ;  /* 0x0000040000057882 */ /* 0x000fe20000000000 */
[----:B------:R-:W-:-:S03]  /*0130*/  UIADD3 UR4, UPT, UPT, UR10, 0xf, URZ ;  /* 0x0000000f0a047890 */ /* 0x000fc6000fffe0ff */
[----:B------:R-:W2:Y:S01]  /*0140*/  LDC R12, c[0x0][0x39c] ;  /* 0x0000e700ff0c7b82 */ /* 0x000ea20000000800 */
[----:B------:R-:W-:Y:S02]  /*0150*/  UIADD3 UR6, UPT, UPT, UR5, 0x400, URZ ;  /* 0x0000040005067890 */ /* 0x000fe4000fffe0ff */
[----:B------:R-:W-:Y:S01]  /*0160*/  USHF.R.U32.HI UR4, URZ, 0x4, UR4 ;  /* 0x00000004ff047899 */ /* 0x000fe20008011604 */
[----:B------:R-:W3:Y:S01]  /*0170*/  LDCU UR13, c[0x0][0x3a0] ;  /* 0x00007400ff0d77ac */ /* 0x000ee20008000800 */
[----:B------:R-:W4:Y:S01]  /*0180*/  LDCU UR12, c[0x0][0x398] ;  /* 0x00007300ff0c77ac */ /* 0x000f220008000800 */
[----:B-1----:R-:W-:Y:S01]  /*0190*/  IMAD R19, R0, UR11, R3 ;  /* 0x0000000b00137c24 */ /* 0x002fe2000f8e0203 */
[----:B------:R-:W-:Y:S02]  /*01a0*/  UIADD3 UR4, UPT, UPT, -UR4, URZ, URZ ;  /* 0x000000ff04047290 */ /* 0x000fe4000fffe1ff */
[----:B0-----:R-:W-:Y:S02]  /*01b0*/  ULEA UR5, UR7, UR5, 0x18 ;  /* 0x0000000507057291 */ /* 0x001fe4000f8ec0ff */
[----:B------:R-:W-:-:S04]  /*01c0*/  ULEA UR6, UR7, UR6, 0x18 ;  /* 0x0000000607067291 */ /* 0x000fc8000f8ec0ff */
[C---:B------:R-:W-:Y:S02]  /*01d0*/  LEA R16, R0.reuse, UR5, 0x6 ;  /* 0x0000000500107c11 */ /* 0x040fe4000f8e30ff */
[C---:B------:R-:W-:Y:S02]  /*01e0*/  LEA R15, R13.reuse, UR6, 0x2 ;  /* 0x000000060d0f7c11 */ /* 0x040fe4000f8e10ff */
[----:B------:R-:W-:Y:S02]  /*01f0*/  LEA R18, R13, R16, 0x2 ;  /* 0x000000100d127211 */ /* 0x000fe400078e10ff */
[----:B---34-:R-:W-:-:S07]  /*0200*/  LEA R17, R0, R15, 0x6 ;  /* 0x0000000f00117211 */ /* 0x018fce00078e30ff */
.L_x_15:
[----:B------:R-:W-:Y:S01]  /*0210*/  ISETP.GE.U32.AND P1, PT, R13, UR13, PT ;  /* 0x0000000d0d007c0c */ /* 0x000fe2000bf26070 */
[----:B------:R-:W-:Y:S01]  /*0220*/  HFMA2 R22, -RZ, RZ, 0, 0 ;  /* 0x00000000ff167431 */ /* 0x000fe200000001ff */
[----:B------:R-:W-:Y:S02]  /*0230*/  ISETP.GE.U32.AND P0, PT, R0, UR13, PT ;  /* 0x0000000d00007c0c */ /* 0x000fe4000bf06070 */
[----:B------:R-:W-:Y:S02]  /*0240*/  ISETP.GE.OR P1, PT, R2, UR12, P1 ;  /* 0x0000000c02007c0c */ /* 0x000fe40008f26670 */
[----:B--2---:R-:W-:Y:S02]  /*0250*/  ISETP.GE.OR P0, PT, R3, R12, P0 ;  /* 0x0000000c0300720c */ /* 0x004fe40000706670 */
[----:B------:R-:W-:-:S09]  /*0260*/  MOV R29, RZ ;  /* 0x000000ff001d7202 */ /* 0x000fd20000000f00 */
[----:B------:R-:W0:Y:S08]  /*0270*/  @!P1 LDC.64 R6, c[0x0][0x380] ;  /* 0x0000e000ff069b82 */ /* 0x000e300000000a00 */
[----:B------:R-:W1:Y:S01]  /*0280*/  @!P0 LDC.64 R4, c[0x0][0x388] ;  /* 0x0000e200ff048b82 */ /* 0x000e620000000a00 */
[----:B0-----:R-:W-:-:S05]  /*0290*/  @!P1 IMAD.WIDE.U32 R6, R14, 0x4, R6 ;  /* 0x000000040e069825 */ /* 0x001fca00078e0006 */
[----:B------:R-:W2:Y:S01]  /*02a0*/  @!P1 LDG.E R29, desc[UR8][R6.64] ;  /* 0x00000008061d9981 */ /* 0x000ea2000c1e1900 */
[----:B-1----:R-:W-:-:S05]  /*02b0*/  @!P0 IMAD.WIDE.U32 R24, R19, 0x4, R4 ;  /* 0x0000000413188825 */ /* 0x002fca00078e0004 */
[----:B------:R-:W3:Y:S01]  /*02c0*/  @!P0 LDG.E R22, desc[UR8][R24.64] ;  /* 0x0000000818168981 */ /* 0x000ee2000c1e1900 */
[----:B------:R-:W-:-:S04]  /*02d0*/  UIADD3 UR4, UPT, UPT, UR4, 0x1, URZ ;  /* 0x0000000104047890 */ /* 0x000fc8000fffe0ff */
[----:B------:R-:W-:Y:S01]  /*02e0*/  UISETP.NE.AND UP0, UPT, UR4, URZ, UPT ;  /* 0x000000ff0400728c */ /* 0x000fe2000bf05270 */
[----:B------:R-:W-:Y:S02]  /*02f0*/  IADD3 R0, PT, PT, R0, 0x10, RZ ;  /* 0x0000001000007810 */ /* 0x000fe40007ffe0ff */
[----:B------:R-:W-:Y:S02]  /*0300*/  IADD3 R13, PT, PT, R13, 0x10, RZ ;  /* 0x000000100d0d7810 */ /* 0x000fe40007ffe0ff */
[----:B------:R-:W-:Y:S02]  /*0310*/  IADD3 R14, PT, PT, R14, 0x10, RZ ;  /* 0x000000100e0e7810 */ /* 0x000fe40007ffe0ff */
[----:B------:R-:W-:Y:S01]  /*0320*/  LEA R19, R12, R19, 0x4 ;  /* 0x000000130c137211 */ /* 0x000fe200078e20ff */
[----:B--2---:R-:W-:Y:S04]  /*0330*/  STS [R18], R29 ;  /* 0x0000001d12007388 */ /* 0x004fe80000000800 */
[----:B---3--:R-:W-:Y:S01]  /*0340*/  STS [R17], R22 ;  /* 0x0000001611007388 */ /* 0x008fe20000000800 */
[----:B------:R-:W-:Y:S06]  /*0350*/  BAR.SYNC.DEFER_BLOCKING 0x0 ;  /* 0x0000000000007b1d */ /* 0x000fec0000010000 */
[----:B------:R-:W-:Y:S04]  /*0360*/  LDS R28, [R15] ;  /* 0x000000000f1c7984 */ /* 0x000fe80000000800 */
[----:B------:R-:W0:Y:S04]  /*0370*/  LDS.128 R8, [R16] ;  /* 0x0000000010087984 */ /* 0x000e280000000c00 */
[----:B------:R-:W1:Y:S04]  /*0380*/  LDS R29, [R15+0x40] ;  /* 0x000040000f1d7984 */ /* 0x000e680000000800 */
[----:B------:R-:W2:Y:S04]  /*0390*/  LDS R27, [R15+0x80] ;  /* 0x000080000f1b7984 */ /* 0x000ea80000000800 */
[----:B------:R-:W3:Y:S04]  /*03a0*/  LDS R26, [R15+0xc0] ;  /* 0x0000c0000f1a7984 */ /* 0x000ee80000000800 */
[----:B------:R-:W-:Y:S04]  /*03b0*/  LDS R23, [R15+0x100] ;  /* 0x000100000f177984 */ /* 0x000fe80000000800 */
[----:B------:R-:W4:Y:S04]  /*03c0*/  LDS.128 R4, [R16+0x10] ;  /* 0x0000100010047984 */ /* 0x000f280000000c00 */
[----:B------:R-:W5:Y:S04]  /*03d0*/  LDS R20, [R15+0x140] ;  /* 0x000140000f147984 */ /* 0x000f680000000800 */
[----:B------:R-:W5:Y:S04]  /*03e0*/  LDS R25, [R15+0x180] ;  /* 0x000180000f197984 */ /* 0x000f680000000800 */
[----:B------:R-:W5:Y:S04]  /*03f0*/  LDS R22, [R15+0x1c0] ;  /* 0x0001c0000f167984 */ /* 0x000f680000000800 */
[----:B------:R-:W-:Y:S01]  /*0400*/  LDS R24, [R15+0x240] ;  /* 0x000240000f187984 */ /* 0x000fe20000000800 */
[----:B0-----:R-:W-:-:S03]  /*0410*/  FFMA R8, R8, R28, R21 ;  /* 0x0000001c08087223 */ /* 0x001fc60000000015 */
[----:B------:R-:W-:Y:S01]  /*0420*/  LDS R21, [R15+0x200] ;  /* 0x000200000f157984 */ /* 0x000fe20000000800 */
[----:B-1----:R-:W-:-:S04]  /*0430*/  FFMA R8, R29, R9, R8 ;  /* 0x000000091d087223 */ /* 0x002fc80000000008 */
[----:B--2---:R-:W-:-:S04]  /*0440*/  FFMA R27, R27, R10, R8 ;  /* 0x0000000a1b1b7223 */ /* 0x004fc80000000008 */
[----:B---3--:R-:W-:Y:S02]  /*0450*/  FFMA R27, R26, R11, R27 ;  /* 0x0000000b1a1b7223 */ /* 0x008fe4000000001b */
[----:B------:R-:W0:Y:S02]  /*0460*/  LDS.128 R8, [R16+0x20] ;  /* 0x0000200010087984 */ /* 0x000e240000000c00 */
[----:B----4-:R-:W-:-:S04]  /*0470*/  FFMA R23, R4, R23, R27 ;  /* 0x0000001704177223 */ /* 0x010fc8000000001b */
[----:B-----5:R-:W-:Y:S02]  /*0480*/  FFMA R20, R20, R5, R23 ;  /* 0x0000000514147223 */ /* 0x020fe40000000017 */
[----:B------:R-:W1:Y:S02]  /*0490*/  LDS R23, [R15+0x280] ;  /* 0x000280000f177984 */ /* 0x000e640000000800 */
[----:B------:R-:W-:Y:S02]  /*04a0*/  FFMA R25, R25, R6, R20 ;  /* 0x0000000619197223 */ /* 0x000fe40000000014 */
[----:B------:R-:W2:Y:S02]  /*04b0*/  LDS R20, [R15+0x2c0] ;  /* 0x0002c0000f147984 */ /* 0x000ea40000000800 */
[----:B------:R-:W-:Y:S02]  /*04c0*/  FFMA R27, R22, R7, R25 ;  /* 0x00000007161b7223 */ /* 0x000fe40000000019 */
[----:B------:R-:W-:Y:S04]  /*04d0*/  LDS R25, [R15+0x300] ;  /* 0x000300000f197984 */ /* 0x000fe80000000800 */
[----:B------:R-:W3:Y:S04]  /*04e0*/  LDS.128 R4, [R16+0x30] ;  /* 0x0000300010047984 */ /* 0x000ee80000000c00 */
[----:B------:R-:W4:Y:S01]  /*04f0*/  LDS R22, [R15+0x340] ;  /* 0x000340000f167984 */ /* 0x000f220000000800 */
[----:B0-----:R-:W-:-:S03]  /*0500*/  FFMA R27, R8, R21, R27 ;  /* 0x00000015081b7223 */ /* 0x001fc6000000001b */
[----:B------:R-:W0:Y:S04]  /*0510*/  LDS R21, [R15+0x380] ;  /* 0x000380000f157984 */ /* 0x000e280000000800 */
[----:B------:R-:W5:Y:S01]  /*0520*/  LDS R8, [R15+0x3c0] ;  /* 0x0003c0000f087984 */ /* 0x000f620000000800 */
[----:B------:R-:W-:-:S04]  /*0530*/  FFMA R24, R24, R9, R27 ;  /* 0x0000000918187223 */ /* 0x000fc8000000001b */
[----:B-1----:R-:W-:-:S04]  /*0540*/  FFMA R23, R23, R10, R24 ;  /* 0x0000000a17177223 */ /* 0x002fc80000000018 */
[----:B--2---:R-:W-:-:S04]  /*0550*/  FFMA R11, R20, R11, R23 ;  /* 0x0000000b140b7223 */ /* 0x004fc80000000017 */
[----:B---3--:R-:W-:-:S04]  /*0560*/  FFMA R11, R4, R25, R11 ;  /* 0x00000019040b7223 */ /* 0x008fc8000000000b */
[----:B----4-:R-:W-:-:S04]  /*0570*/  FFMA R22, R22, R5, R11 ;  /* 0x0000000516167223 */ /* 0x010fc8000000000b */
[----:B0-----:R-:W-:-:S04]  /*0580*/  FFMA R21, R21, R6, R22 ;  /* 0x0000000615157223 */ /* 0x001fc80000000016 */
[----:B-----5:R-:W-:Y:S01]  /*0590*/  FFMA R21, R8, R7, R21 ;  /* 0x0000000708157223 */ /* 0x020fe20000000015 */
[----:B------:R-:W-:Y:S06]  /*05a0*/  BAR.SYNC.DEFER_BLOCKING 0x0 ;  /* 0x0000000000007b1d */ /* 0x000fec0000010000 */
[----:B------:R-:W-:Y:S05]  /*05b0*/  BRA.U UP0, `(.L_x_15) ;  /* 0xfffffffd00147547 */ /* 0x000fea000b83ffff */
.L_x_14:
[----:B------:R-:W0:Y:S02]  /*05c0*/  LDCU.64 UR6, c[0x0][0x398] ;  /* 0x00007300ff0677ac */ /* 0x000e240008000a00 */
[----:B0-----:R-:W-:-:S04]  /*05d0*/  ISETP.GE.AND P0, PT, R3, UR7, PT ;  /* 0x0000000703007c0c */ /* 0x001fc8000bf06270 */
[----:B------:R-:W-:-:S13]  /*05e0*/  ISETP.GE.OR P0, PT, R2, UR6, P0 ;  /* 0x0000000602007c0c */ /* 0x000fda0008706670 */
[----:B------:R-:W-:Y:S05]  /*05f0*/  @P0 EXIT ;  /* 0x000000000000094d */ /* 0x000fea0003800000 */
[----:B------:R-:W0:Y:S01]  /*0600*/  LDC.64 R4, c[0x0][0x390] ;  /* 0x0000e400ff047b82 */ /* 0x000e220000000a00 */
[----:B------:R-:W-:Y:S01]  /*0610*/  IMAD R3, R2, UR7, R3 ;  /* 0x0000000702037c24 */ /* 0x000fe2000f8e0203 */
[----:B------:R-:W1:Y:S01]  /*0620*/  LDCU UR4, c[0x0][0x3a8] ;  /* 0x00007500ff0477ac */ /* 0x000e620008000800 */
[----:B------:R-:W2:Y:S02]  /*0630*/  LDCU UR5, c[0x0][0x3a4] ;  /* 0x00007480ff0577ac */ /* 0x000ea40008000800 */
[----:B0-----:R-:W-:-:S05]  /*0640*/  IMAD.WIDE R2, R3, 0x4, R4 ;  /* 0x0000000403027825 */ /* 0x001fca00078e0204 */
[----:B------:R-:W1:Y:S02]  /*0650*/  LDG.E R0, desc[UR8][R2.64] ;  /* 0x0000000802007981 */ /* 0x000e64000c1e1900 */
[----:B-1----:R-:W-:-:S04]  /*0660*/  FMUL R0, R0, UR4 ;  /* 0x0000000400007c20 */ /* 0x002fc80008400000 */
[----:B--2---:R-:W-:-:S05]  /*0670*/  FFMA R21, R21, UR5, R0 ;  /* 0x0000000515157c23 */ /* 0x004fca0008000000 */
[----:B------:R-:W-:Y:S01]  /*0680*/  STG.E desc[UR8][R2.64], R21 ;  /* 0x0000001502007986 */ /* 0x000fe2000c101908 */
[----:B------:R-:W-:Y:S05]  /*0690*/  EXIT ;  /* 0x000000000000794d */ /* 0x000fea0003800000 */
.L_x_16:
        /* <DEDUP_REMOVED lines=14> */
.L_x_22:


//--------------------- .text._Z23matrix_transpose_kernelPKfPfii --------------------------
	.section	.text._Z23matrix_transpose_kernelPKfPfii,"ax",@progbits
	.align	128
        .global         _Z23matrix_transpose_kernelPKfPfii
        .type           _Z23matrix_transpose_kernelPKfPfii,@function
        .size           _Z23matrix_transpose_kernelPKfPfii,(.L_x_23 - _Z23matrix_transpose_kernelPKfPfii)
        .other          _Z23matrix_transpose_kernelPKfPfii,@"STO_CUDA_ENTRY STV_DEFAULT"
_Z23matrix_transpose_kernelPKfPfii:
.text._Z23matrix_transpose_kernelPKfPfii:
[----:B------:R-:W-:Y:S01]  /*0000*/  LDC R1, c[0x0][0x37c] ;  /* 0x0000df00ff017b82 */ /* 0x000fe20000000800 */
[----:B------:R-:W0:Y:S01]  /*0010*/  S2R R8, SR_TID.Y ;  /* 0x0000000000087919 */ /* 0x000e220000002200 */
[----:B------:R-:W1:Y:S01]  /*0020*/  LDCU.64 UR6, c[0x0][0x390] ;  /* 0x00007200ff0677ac */ /* 0x000e620008000a00 */
[----:B------:R-:W0:Y:S01]  /*0030*/  S2R R9, SR_CTAID.Y ;  /* 0x0000000000097919 */ /* 0x000e220000002600 */
[----:B------:R-:W2:Y:S01]  /*0040*/  LDCU.64 UR4, c[0x0][0x358] ;  /* 0x00006b00ff0477ac */ /* 0x000ea20008000a00 */
[----:B------:R-:W3:Y:S01]  /*0050*/  S2R R7, SR_CTAID.X ;  /* 0x0000000000077919 */ /* 0x000ee20000002500 */
[----:B------:R-:W3:Y:S01]  /*0060*/  S2R R6, SR_TID.X ;  /* 0x0000000000067919 */ /* 0x000ee20000002100 */
[----:B0-----:R-:W-:-:S05]  /*0070*/  IMAD R5, R9, 0x20, R8 ;  /* 0x0000002009057824 */ /* 0x001fca00078e0208 */
[----:B-1----:R-:W-:Y:S01]  /*0080*/  ISETP.GE.AND P0, PT, R5, UR6, PT ;  /* 0x0000000605007c0c */ /* 0x002fe2000bf06270 */
[----:B---3--:R-:W-:-:S05]  /*0090*/  IMAD R0, R7, 0x20, R6 ;  /* 0x0000002007007824 */ /* 0x008fca00078e0206 */
[----:B------:R-:W-:-:S13]  /*00a0*/  ISETP.GE.OR P0, PT, R0, UR7, P0 ;  /* 0x0000000700007c0c */ /* 0x000fda0008706670 */
[----:B------:R-:W0:Y:S01]  /*00b0*/  @!P0 LDC.64 R2, c[0x0][0x380] ;  /* 0x0000e000ff028b82 */ /* 0x000e220000000a00 */
[----:B------:R-:W-:-:S04]  /*00c0*/  @!P0 IMAD R5, R5, UR7, R0 ;  /* 0x0000000705058c24 */ /* 0x000fc8000f8e0200 */
[----:B0-----:R-:W-:-:S06]  /*00d0*/  @!P0 IMAD.WIDE R2, R5, 0x4, R2 ;  /* 0x0000000405028825 */ /* 0x001fcc00078e0202 */
[----:B--2---:R-:W2:Y:S01]  /*00e0*/  @!P0 LDG.E R2, desc[UR4][R2.64] ;  /* 0x0000000402028981 */ /* 0x004ea2000c1e1900 */
[----:B------:R-:W-:Y:S01]  /*00f0*/  @!P0 MOV R0, 0x400 ;  /* 0x0000040000008802 */ /* 0x000fe20000000f00 */
[----:B------:R-:W-:Y:S01]  /*0100*/  IMAD R4, R9, 0x20, R6 ;  /* 0x0000002009047824 */ /* 0x000fe200078e0206 */
[----:B------:R-:W-:Y:S01]  /*0110*/  LEA R7, R7, R8, 0x5 ;  /* 0x0000000807077211 */ /* 0x000fe200078e28ff */
[----:B------:R-:W0:Y:S03]  /*0120*/  @!P0 S2R R5, SR_CgaCtaId ;  /* 0x0000000000058919 */ /* 0x000e260000008800 */
[----:B------:R-:W-:-:S04]  /*0130*/  ISETP.GE.AND P1, PT, R7, UR7, PT ;  /* 0x0000000707007c0c */ /* 0x000fc8000bf26270 */
[----:B------:R-:W-:Y:S02]  /*0140*/  ISETP.GE.OR P1, PT, R4, UR6, P1 ;  /* 0x0000000604007c0c */ /* 0x000fe40008f26670 */
[----:B0-----:R-:W-:-:S05]  /*0150*/  @!P0 LEA R0, R5, R0, 0x18 ;  /* 0x0000000005008211 */ /* 0x001fca00078ec0ff */
[----:B------:R-:W-:-:S05]  /*0160*/  @!P0 IMAD R0, R8, 0x84, R0 ;  /* 0x0000008408008824 */ /* 0x000fca00078e0200 */
[----:B------:R-:W-:-:S05]  /*0170*/  @!P0 LEA R5, R6, R0, 0x2 ;  /* 0x0000000006058211 */ /* 0x000fca00078e10ff */
[----:B--2---:R0:W-:Y:S01]  /*0180*/  @!P0 STS [R5], R2 ;  /* 0x0000000205008388 */ /* 0x0041e20000000800 */
[----:B------:R-:W-:Y:S06]  /*0190*/  BAR.SYNC.DEFER_BLOCKING 0x0 ;  /* 0x0000000000007b1d */ /* 0x000fec0000010000 */
[----:B------:R-:W-:Y:S05]  /*01a0*/  @P1 EXIT ;  /* 0x000000000000194d */ /* 0x000fea0003800000 */
[----:B------:R-:W1:Y:S01]  /*01b0*/  S2R R3, SR_CgaCtaId ;  /* 0x0000000000037919 */ /* 0x000e620000008800 */
[----:B------:R-:W-:Y:S01]  /*01c0*/  MOV R0, 0x400 ;  /* 0x0000040000007802 */ /* 0x000fe20000000f00 */
[----:B------:R-:W-:-:S03]  /*01d0*/  IMAD R7, R7, UR6, R4 ;  /* 0x0000000607077c24 */ /* 0x000fc6000f8e0204 */
[----:B-1----:R-:W-:-:S05]  /*01e0*/  LEA R3, R3, R0, 0x18 ;  /* 0x0000000003037211 */ /* 0x002fca00078ec0ff */
[----:B------:R-:W-:Y:S02]  /*01f0*/  IMAD R0, R6, 0x84, R3 ;  /* 0x0000008406007824 */ /* 0x000fe400078e0203 */
[----:B0-----:R-:W0:Y:S02]  /*0200*/  LDC.64 R2, c[0x0][0x388] ;  /* 0x0000e200ff027b82 */ /* 0x001e240000000a00 */
[----:B------:R-:W-:-:S05]  /*0210*/  IMAD R0, R8, 0x4, R0 ;  /* 0x0000000408007824 */ /* 0x000fca00078e0200 */
[----:B------:R-:W1:Y:S01]  /*0220*/  LDS R5, [R0] ;  /* 0x0000000000057984 */ /* 0x000e620000000800 */
[----:B0-----:R-:W-:-:S05]  /*0230*/  IMAD.WIDE R2, R7, 0x4, R2 ;  /* 0x0000000407027825 */ /* 0x001fca00078e0202 */
[----:B-1----:R-:W-:Y:S01]  /*0240*/  STG.E desc[UR4][R2.64], R5 ;  /* 0x0000000502007986 */ /* 0x002fe2000c101904 */
[----:B------:R-:W-:Y:S05]  /*0250*/  EXIT ;  /* 0x000000000000794d */ /* 0x000fea0003800000 */
.L_x_17:
        /* <DEDUP_REMOVED lines=10> */
.L_x_23:


//--------------------- .text._Z22gelu_activation_kernelPfS_i --------------------------
	.section	.text._Z22gelu_activation_kernelPfS_i,"ax",@progbits
	.align	128
        .global         _Z22gelu_activation_kernelPfS_i
        .type           _Z22gelu_activation_kernelPfS_i,@function
        .size           _Z22gelu_activation_kernelPfS_i,(.L_x_24 - _Z22gelu_activation_kernelPfS_i)
        .other          _Z22gelu_activation_kernelPfS_i,@"STO_CUDA_ENTRY STV_DEFAULT"
_Z22gelu_activation_kernelPfS_i:
.text._Z22gelu_activation_kernelPfS_i:
[----:B------:R-:W-:Y:S01]  /*0000*/  LDC R1, c[0x0][0x37c] ;  /* 0x0000df00ff017b82 */ /* 0x000fe20000000800 */
[----:B------:R-:W0:Y:S07]  /*0010*/  S2R R3, SR_TID.X ;  /* 0x0000000000037919 */ /* 0x000e2e0000002100 */
[----:B------:R-:W0:Y:S01]  /*0020*/  S2UR UR4, SR_CTAID.X ;  /* 0x00000000000479c3 */ /* 0x000e220000002500 */
[----:B------:R-:W1:Y:S07]  /*0030*/  LDCU UR5, c[0x0][0x390] ;  /* 0x00007200ff0577ac */ /* 0x000e6e0008000800 */
[----:B------:R-:W0:Y:S02]  /*0040*/  LDC R2, c[0x0][0x360] ;  /* 0x0000d800ff027b82 */ /* 0x000e240000000800 */
[----:B0-----:R-:W-:-:S05]  /*0050*/  IMAD R2, R2, UR4, R3 ;  /* 0x0000000402027c24 */ /* 0x001fca000f8e0203 */
[----:B-1----:R-:W-:-:S13]  /*0060*/  ISETP.GE.AND P0, PT, R2, UR5, PT ;  /* 0x0000000502007c0c */ /* 0x002fda000bf06270 */
[----:B------:R-:W-:Y:S05]  /*0070*/  @P0 EXIT ;  /* 0x000000000000094d */ /* 0x000fea0003800000 */
[----:B------:R-:W0:Y:S01]  /*0080*/  LDC.64 R6, c[0x0][0x380] ;  /* 0x0000e000ff067b82 */ /* 0x000e220000000a00 */
[----:B------:R-:W1:Y:S01]  /*0090*/  LDCU.64 UR4, c[0x0][0x358] ;  /* 0x00006b00ff0477ac */ /* 0x000e620008000a00 */
[----:B0-----:R-:W-:-:S05]  /*00a0*/  IMAD.WIDE R6, R2, 0x4, R6 ;  /* 0x0000000402067825 */ /* 0x001fca00078e0206 */
[----:B-1----:R-:W2:Y:S01]  /*00b0*/  LDG.E R4, desc[UR4][R6.64] ;  /* 0x0000000406047981 */ /* 0x002ea2000c1e1900 */
[----:B------:R-:W-:Y:S01]  /*00c0*/  UMOV UR6, 0x6d4801f7 ;  /* 0x6d4801f700067882 */ /* 0x000fe20000000000 */
[----:B------:R-:W-:Y:S01]  /*00d0*/  UMOV UR7, 0x3fa6e4e2 ;  /* 0x3fa6e4e200077882 */ /* 0x000fe20000000000 */
[----:B------:R-:W-:Y:S01]  /*00e0*/  HFMA2 R10, -RZ, RZ, 1.125, -9232 ;  /* 0x3c80f082ff0a7431 */ /* 0x000fe200000001ff */
[----:B------:R-:W-:Y:S01]  /*00f0*/  MOV R13, 0x3f800000 ;  /* 0x3f800000000d7802 */ /* 0x000fe20000000f00 */
[----:B--2---:R-:W0:Y:S02]  /*0100*/  F2F.F64.F32 R4, R4 ;  /* 0x0000000400047310 */ /* 0x004e240000201800 */
[----:B0-----:R-:W-:Y:S01]  /*0110*/  DMUL R8, R4, UR6 ;  /* 0x0000000604087c28 */ /* 0x001fe20008000000 */
[----:B------:R-:W-:Y:S01]  /*0120*/  UMOV UR6, 0x33d3d180 ;  /* 0x33d3d18000067882 */ /* 0x000fe20000000000 */
[----:B------:R-:W-:-:S06]  /*0130*/  UMOV UR7, 0x3fe98845 ;  /* 0x3fe9884500077882 */ /* 0x000fcc0000000000 */
[----:B------:R-:W-:-:S08]  /*0140*/  DMUL R8, R4, R8 ;  /* 0x0000000804087228 */ /* 0x000fd00000000000 */
[C---:B------:R-:W-:Y:S02]  /*0150*/  DFMA R8, R4.reuse, R8, R4 ;  /* 0x000000080408722b */ /* 0x040fe40000000004 */
[----:B------:R-:W-:-:S06]  /*0160*/  DMUL R4, R4, 0.5 ;  /* 0x3fe0000004047828 */ /* 0x000fcc0000000000 */
[----:B------:R-:W-:-:S06]  /*0170*/  DMUL R8, R8, UR6 ;  /* 0x0000000608087c28 */ /* 0x000fcc0008000000 */
[----:B------:R-:W0:Y:S04]  /*0180*/  F2F.F32.F64 R3, R8 ;  /* 0x0000000800037310 */ /* 0x000e280000301000 */
[----:B------:R-:W-:-:S04]  /*0190*/  SHF.R.U32.HI R7, RZ, 0x1f, R9 ;  /* 0x0000001fff077819 */ /* 0x000fc80000011609 */
[----:B------:R-:W-:-:S04]  /*01a0*/  LOP3.LUT R7, R7, 0x1, RZ, 0xc0, !PT ;  /* 0x0000000107077812 */ /* 0x000fc800078ec0ff */
[----:B------:R-:W-:Y:S01]  /*01b0*/  ISETP.NE.U32.AND P0, PT, R7, 0x1, PT ;  /* 0x000000010700780c */ /* 0x000fe20003f05070 */
[C---:B0-----:R-:W-:Y:S01]  /*01c0*/  FMUL R0, |R3|.reuse, 2.8853900432586669922 ;  /* 0x4038aa3b03007820 */ /* 0x041fe20000400200 */
[C---:B------:R-:W-:Y:S01]  /*01d0*/  FMUL R11, R3.reuse, R3 ;  /* 0x00000003030b7220 */ /* 0x040fe20000400000 */
[C---:B------:R-:W-:Y:S02]  /*01e0*/  FSETP.GE.AND P2, PT, |R3|.reuse, 0.60000002384185791016, PT ;  /* 0x3f19999a0300780b */ /* 0x040fe40003f46200 */
[----:B------:R-:W-:Y:S01]  /*01f0*/  FSETP.GE.AND P1, PT, |R3|, 9.010913848876953125, PT ;  /* 0x41102cb40300780b */ /* 0x000fe20003f26200 */
[C---:B------:R-:W-:Y:S01]  /*0200*/  FFMA R8, R11.reuse, R10, -0.052303962409496307373 ;  /* 0xbd563cae0b087423 */ /* 0x040fe2000000000a */
[----:B------:R-:W0:Y:S01]  /*0210*/  MUFU.EX2 R0, R0 ;  /* 0x0000000000007308 */ /* 0x000e220000000800 */
[----:B------:R-:W-:Y:S01]  /*0220*/  ISETP.NE.U32.AND.EX P0, PT, RZ, RZ, PT, P0 ;  /* 0x000000ffff00720c */ /* 0x000fe20003f05100 */
[----:B0-----:R-:W-:Y:S01]  /*0230*/  FADD R6, R0, 1 ;  /* 0x3f80000000067421 */ /* 0x001fe20000000000 */
[----:B------:R-:W-:-:S02]  /*0240*/  FFMA R0, R11, R8, 0.1331529766321182251 ;  /* 0x3e0859410b007423 */ /* 0x000fc40000000008 */
[----:B------:R-:W0:Y:S02]  /*0250*/  LDC.64 R8, c[0x0][0x388] ;  /* 0x0000e200ff087b82 */ /* 0x000e240000000a00 */
[C---:B------:R-:W-:Y:S01]  /*0260*/  FFMA R0, R11.reuse, R0, -0.33332768082618713379 ;  /* 0xbeaaa9ed0b007423 */ /* 0x040fe20000000000 */
[----:B------:R-:W1:Y:S03]  /*0270*/  MUFU.RCP R6, R6 ;  /* 0x0000000600067308 */ /* 0x000e660000001000 */
[----:B------:R-:W-:Y:S01]  /*0280*/  FFMA R0, R11, R0, RZ ;  /* 0x000000000b007223 */ /* 0x000fe200000000ff */
[----:B-1----:R-:W-:-:S05]  /*0290*/  FFMA R7, R6, -2, R13 ;  /* 0xc000000006077823 */ /* 0x002fca000000000d */
[----:B------:R-:W-:-:S04]  /*02a0*/  FSEL R7, R7, 1, !P1 ;  /* 0x3f80000007077808 */ /* 0x000fc80004800000 */
[----:B------:R-:W-:Y:S01]  /*02b0*/  FSEL R10, -|R7|, |R7|, !P0 ;  /* 0x40000007070a7208 */ /* 0x000fe20004000300 */
[----:B------:R-:W-:Y:S01]  /*02c0*/  @!P2 FFMA R10, R3, R0, R3 ;  /* 0x00000000030aa223 */ /* 0x000fe20000000003 */
[----:B0-----:R-:W-:-:S03]  /*02d0*/  IMAD.WIDE R2, R2, 0x4, R8 ;  /* 0x0000000402027825 */ /* 0x001fc600078e0208 */
[----:B------:R-:W0:Y:S02]  /*02e0*/  F2F.F64.F32 R6, R10 ;  /* 0x0000000a00067310 */ /* 0x000e240000201800 */
[----:B0-----:R-:W-:-:S08]  /*02f0*/  DADD R6, R6, 1 ;  /* 0x3ff0000006067429 */ /* 0x001fd00000000000 */
[----:B------:R-:W-:-:S10]  /*0300*/  DMUL R4, R4, R6 ;  /* 0x0000000604047228 */ /* 0x000fd40000000000 */
[----:B------:R-:W0:Y:S02]  /*0310*/  F2F.F32.F64 R5, R4 ;  /* 0x0000000400057310 */ /* 0x000e240000301000 */
[----:B0-----:R-:W-:Y:S01]  /*0320*/  STG.E desc[UR4][R2.64], R5 ;  /* 0x0000000502007986 */ /* 0x001fe2000c101904 */
[----:B------:R-:W-:Y:S05]  /*0330*/  EXIT ;  /* 0x000000000000794d */ /* 0x000fea0003800000 */
.L_x_18:
        /* <DEDUP_REMOVED lines=12> */
.L_x_24:


//--------------------- .text._Z22relu_activation_kernelP6__halfS0_iS_ --------------------------
	.section	.text._Z22relu_activation_kernelP6__halfS0_iS_,"ax",@progbits
	.align	128
        .global         _Z22relu_activation_kernelP6__halfS0_iS_
        .type           _Z22relu_activation_kernelP6__halfS0_iS_,@function
        .size           _Z22relu_activation_kernelP6__halfS0_iS_,(.L_x_25 - _Z22relu_activation_kernelP6__halfS0_iS_)
        .other          _Z22relu_activation_kernelP6__halfS0_iS_,@"STO_CUDA_ENTRY STV_DEFAULT"
_Z22relu_activation_kernelP6__halfS0_iS_:
.text._Z22relu_activation_kernelP6__halfS0_iS_:
        /* <DEDUP_REMOVED lines=9> */
[----:B------:R-:W1:Y:S07]  /*0090*/  LDCU.64 UR4, c[0x0][0x358] ;  /* 0x00006b00ff0477ac */ /* 0x000e6e0008000a00 */
[----:B------:R-:W2:Y:S01]  /*00a0*/  LDC.64 R4, c[0x0][0x388] ;  /* 0x0000e200ff047b82 */ /* 0x000ea20000000a00 */
[----:B0-----:R-:W-:-:S06]  /*00b0*/  IMAD.WIDE R2, R7, 0x2, R2 ;  /* 0x0000000207027825 */ /* 0x001fcc00078e0202 */
[----:B-1----:R-:W3:Y:S01]  /*00c0*/  LDG.E.U16 R2, desc[UR4][R2.64] ;  /* 0x0000000402027981 */ /* 0x002ee2000c1e1500 */
[----:B--2---:R-:W-:-:S04]  /*00d0*/  IMAD.WIDE R4, R7, 0x2, R4 ;  /* 0x0000000207047825 */ /* 0x004fc800078e0204 */
[----:B---3--:R-:W-:-:S05]  /*00e0*/  HADD2.F32 R0, -RZ, R2.H0_H0 ;  /* 0x20000002ff007230 */ /* 0x008fca0000004100 */
[----:B------:R-:W-:-:S13]  /*00f0*/  FSETP.GT.AND P0, PT, R0, RZ, PT ;  /* 0x000000ff0000720b */ /* 0x000fda0003f04000 */
[----:B------:R-:W0:Y:S02]  /*0100*/  @!P0 LDC.U16 R9, c[0x0][0x394] ;  /* 0x0000e500ff098b82 */ /* 0x000e240000000400 */
[----:B0-----:R-:W-:-:S05]  /*0110*/  @!P0 HADD2.F32 R9, -RZ, R9.H0_H0 ;  /* 0x20000009ff098230 */ /* 0x001fca0000004100 */
[----:B------:R-:W-:-:S05]  /*0120*/  @!P0 FMUL R0, R0, R9 ;  /* 0x0000000900008220 */ /* 0x000fca0000400000 */
[----:B------:R-:W-:-:S05]  /*0130*/  F2FP.F16.F32.PACK_AB R0, RZ, R0 ;  /* 0x00000000ff00723e */ /* 0x000fca00000000ff */
[----:B------:R-:W-:Y:S01]  /*0140*/  STG.E.U16 desc[UR4][R4.64], R0 ;  /* 0x0000000004007986 */ /* 0x000fe2000c101504 */
[----:B------:R-:W-:Y:S05]  /*0150*/  EXIT ;  /* 0x000000000000794d */ /* 0x000fea0003800000 */
.L_x_19:
        /* <DEDUP_REMOVED lines=10> */
.L_x_25:


//--------------------- .nv.shared._Z19batch_matmul_kernelIfEvPKT_S2_PS0_iiiiS0_S0_ --------------------------
	.section	.nv.shared._Z19batch_matmul_kernelIfEvPKT_S2_PS0_iiiiS0_S0_,"aw",@nobits
	.sectionflags	@""
	.align	16
	.zero		1024


//--------------------- .nv.shared.reserved.0     --------------------------
	.section	.nv.shared.reserved.0,"aw",@nobits
	.weak		__nv_reservedSMEM_offset_0_alias
	.size		__nv_reservedSMEM_offset_0_alias, 0, 64
	.other		__nv_reservedSMEM_offset_0_alias,@"STO_CUDA_RESERVED_SHARED STV_DEFAULT"
__nv_reservedSMEM_offset_0_alias:
	.zero		0
	.zero		64


//--------------------- .nv.shared._Z22matrix_multiply_kernelI6__halfEvPKT_S3_PS1_iiiS1_S1_ --------------------------
	.section	.nv.shared._Z22matrix_multiply_kernelI6__halfEvPKT_S3_PS1_iiiS1_S1_,"aw",@nobits
	.sectionflags	@""
	.align	16
.nv.shared._Z22matrix_multiply_kernelI6__halfEvPKT_S3_PS1_iiiS1_S1_:
	.zero		2048


//--------------------- .nv.shared._Z22matrix_multiply_kernelIfEvPKT_S2_PS0_iiiS0_S0_ --------------------------
	.section	.nv.shared._Z22matrix_multiply_kernelIfEvPKT_S2_PS0_iiiS0_S0_,"aw",@nobits
	.sectionflags	@""
	.align	16
.nv.shared._Z22matrix_multiply_kernelIfEvPKT_S2_PS0_iiiS0_S0_:
	.zero		3072


//--------------------- .nv.shared._Z23matrix_transpose_kernelPKfPfii --------------------------
	.section	.nv.shared._Z23matrix_transpose_kernelPKfPfii,"aw",@nobits
	.sectionflags	@""
	.align	16
.nv.shared._Z23matrix_transpose_kernelPKfPfii:
	.zero		5248


//--------------------- .nv.shared._Z22gelu_activation_kernelPfS_i --------------------------
	.section	.nv.shared._Z22gelu_activation_kernelPfS_i,"aw",@nobits
	.sectionflags	@""
	.align	16
	.zero		1024


//--------------------- .nv.shared._Z22relu_activation_kernelP6__halfS0_iS_ --------------------------
	.section	.nv.shared._Z22relu_activation_kernelP6__halfS0_iS_,"aw",@nobits
	.sectionflags	@""
	.align	16
	.zero		1024


//--------------------- .nv.constant0._Z19batch_matmul_kernelIfEvPKT_S2_PS0_iiiiS0_S0_ --------------------------
	.section	.nv.constant0._Z19batch_matmul_kernelIfEvPKT_S2_PS0_iiiiS0_S0_,"a",@progbits
	.sectionflags	@""
	.align	4
.nv.constant0._Z19batch_matmul_kernelIfEvPKT_S2_PS0_iiiiS0_S0_:
	.zero		944


//--------------------- .nv.constant0._Z22matrix_multiply_kernelI6__halfEvPKT_S3_PS1_iiiS1_S1_ --------------------------
	.section	.nv.constant0._Z22matrix_multiply_kernelI6__halfEvPKT_S3_PS1_iiiS1_S1_,"a",@progbits
	.sectionflags	@""
	.align	4
.nv.constant0._Z22matrix_multiply_kernelI6__halfEvPKT_S3_PS1_iiiS1_S1_:
	.zero		936


//--------------------- .nv.constant0._Z22matrix_multiply_kernelIfEvPKT_S2_PS0_iiiS0_S0_ --------------------------
	.section	.nv.constant0._Z22matrix_multiply_kernelIfEvPKT_S2_PS0_iiiS0_S0_,"a",@progbits
	.sectionflags	@""
	.align	4
.nv.constant0._Z22matrix_multiply_kernelIfEvPKT_S2_PS0_iiiS0_S0_:
	.zero		940


//--------------------- .nv.constant0._Z23matrix_transpose_kernelPKfPfii --------------------------
	.section	.nv.constant0._Z23matrix_transpose_kernelPKfPfii,"a",@progbits
	.sectionflags	@""
	.align	4
.nv.constant0._Z23matrix_transpose_kernelPKfPfii:
	.zero		920


//--------------------- .nv.constant0._Z22gelu_activation_kernelPfS_i --------------------------
	.section	.nv.constant0._Z22gelu_activation_kernelPfS_i,"a",@progbits
	.sectionflags	@""
	.align	4
.nv.constant0._Z22gelu_activation_kernelPfS_i:
	.zero		916


//--------------------- .nv.constant0._Z22relu_activation_kernelP6__halfS0_iS_ --------------------------
	.section	.nv.constant0._Z22relu_activation_kernelP6__halfS0_iS_,"a",@progbits
	.sectionflags	@""
	.align	4
.nv.constant0._Z22relu_activation_kernelP6__halfS0_iS_:
	.zero		918


//--------------------- SYMBOLS --------------------------

	.type		.nv.reservedSmem.offset0,@object
	.size		.nv.reservedSmem.offset0,0x4
	.type		.nv.reservedSmem.cap,@object
	.size		.nv.reservedSmem.cap,0x4
